//
// Generated by NVIDIA NVVM Compiler
//
// Compiler Build ID: CL-36424714
// Cuda compilation tools, release 13.0, V13.0.88
// Based on NVVM 20.0.0
//

.version 9.0
.target sm_100
.address_size 64

	// .globl	_Z4atbtPKdS0_Pdiii

.visible .entry _Z4atbtPKdS0_Pdiii(
	.param .u64 .ptr .align 1 _Z4atbtPKdS0_Pdiii_param_0,
	.param .u64 .ptr .align 1 _Z4atbtPKdS0_Pdiii_param_1,
	.param .u64 .ptr .align 1 _Z4atbtPKdS0_Pdiii_param_2,
	.param .u32 _Z4atbtPKdS0_Pdiii_param_3,
	.param .u32 _Z4atbtPKdS0_Pdiii_param_4,
	.param .u32 _Z4atbtPKdS0_Pdiii_param_5
)
{
	.reg .pred 	%p<41>;
	.reg .b32 	%r<264>;
	.reg .b64 	%rd<215>;
	.reg .b64 	%fd<426>;

	ld.param.u64 	%rd5, [_Z4atbtPKdS0_Pdiii_param_0];
	ld.param.u64 	%rd6, [_Z4atbtPKdS0_Pdiii_param_1];
	ld.param.u64 	%rd4, [_Z4atbtPKdS0_Pdiii_param_2];
	ld.param.u32 	%r113, [_Z4atbtPKdS0_Pdiii_param_3];
	ld.param.u32 	%r116, [_Z4atbtPKdS0_Pdiii_param_4];
	ld.param.u32 	%r115, [_Z4atbtPKdS0_Pdiii_param_5];
	cvta.to.global.u64 	%rd1, %rd6;
	cvta.to.global.u64 	%rd2, %rd5;
	cvta.to.global.u64 	%rd3, %rd4;
	mov.u32 	%r117, %ctaid.y;
	shl.b32 	%r1, %r117, 1;
	mov.u32 	%r119, %ctaid.x;
	shl.b32 	%r2, %r119, 1;
	mov.u32 	%r3, %ntid.x;
	mov.u32 	%r4, %tid.x;
	mad.lo.s32 	%r5, %r2, %r3, %r4;
	shr.u32 	%r120, %r115, 31;
	add.s32 	%r121, %r115, %r120;
	and.b32  	%r122, %r121, -2;
	sub.s32 	%r6, %r115, %r122;
	add.s32 	%r7, %r5, %r3;
	setp.ge.u32 	%p1, %r7, %r113;
	or.b32  	%r8, %r1, 1;
	setp.ge.s32 	%p2, %r8, %r116;
	or.pred  	%p3, %p1, %p2;
	@%p3 bra 	$L__BB0_9;
	setp.gt.s32 	%p36, %r6, 0;
	mov.f64 	%fd385, 0d0000000000000000;
	mov.f64 	%fd386, %fd385;
	mov.f64 	%fd387, %fd385;
	mov.f64 	%fd388, %fd385;
	@%p36 bra 	$L__BB0_49;
$L__BB0_2:
	ld.param.u32 	%r224, [_Z4atbtPKdS0_Pdiii_param_5];
	setp.ge.s32 	%p37, %r6, %r224;
	@%p37 bra 	$L__BB0_8;
	ld.param.u32 	%r225, [_Z4atbtPKdS0_Pdiii_param_5];
	not.b32 	%r188, %r6;
	add.s32 	%r9, %r225, %r188;
	and.b32  	%r189, %r9, 2;
	setp.ne.s32 	%p38, %r189, 0;
	@%p38 bra 	$L__BB0_5;
	ld.param.u32 	%r226, [_Z4atbtPKdS0_Pdiii_param_5];
	mul.lo.s32 	%r190, %r6, %r113;
	add.s32 	%r191, %r190, %r5;
	mul.wide.s32 	%rd172, %r191, 8;
	add.s64 	%rd173, %rd2, %rd172;
	ld.global.f64 	%fd329, [%rd173];
	mad.lo.s32 	%r192, %r226, %r1, %r6;
	mul.wide.s32 	%rd174, %r192, 8;
	add.s64 	%rd175, %rd1, %rd174;
	ld.global.f64 	%fd330, [%rd175];
	fma.rn.f64 	%fd331, %fd329, %fd330, %fd387;
	add.s32 	%r193, %r7, %r190;
	mul.wide.u32 	%rd176, %r193, 8;
	add.s64 	%rd177, %rd2, %rd176;
	ld.global.f64 	%fd332, [%rd177];
	fma.rn.f64 	%fd333, %fd332, %fd330, %fd386;
	mul.wide.s32 	%rd178, %r226, 8;
	add.s64 	%rd179, %rd175, %rd178;
	ld.global.f64 	%fd334, [%rd179];
	fma.rn.f64 	%fd335, %fd329, %fd334, %fd385;
	fma.rn.f64 	%fd336, %fd334, %fd332, %fd388;
	mul.wide.s32 	%rd180, %r113, 8;
	add.s64 	%rd181, %rd173, %rd180;
	ld.global.f64 	%fd337, [%rd181];
	add.s32 	%r194, %r192, 1;
	mul.wide.u32 	%rd182, %r194, 8;
	add.s64 	%rd183, %rd1, %rd182;
	ld.global.f64 	%fd338, [%rd183];
	fma.rn.f64 	%fd387, %fd337, %fd338, %fd331;
	add.s32 	%r195, %r193, %r113;
	mul.wide.u32 	%rd184, %r195, 8;
	add.s64 	%rd185, %rd2, %rd184;
	ld.global.f64 	%fd339, [%rd185];
	fma.rn.f64 	%fd386, %fd339, %fd338, %fd333;
	add.s32 	%r196, %r194, %r226;
	mul.wide.u32 	%rd186, %r196, 8;
	add.s64 	%rd187, %rd1, %rd186;
	ld.global.f64 	%fd340, [%rd187];
	fma.rn.f64 	%fd385, %fd337, %fd340, %fd335;
	fma.rn.f64 	%fd388, %fd340, %fd339, %fd336;
	add.s32 	%r6, %r6, 2;
$L__BB0_5:
	setp.lt.u32 	%p39, %r9, 2;
	@%p39 bra 	$L__BB0_8;
	ld.param.u32 	%r227, [_Z4atbtPKdS0_Pdiii_param_5];
	mad.lo.s32 	%r235, %r227, %r1, %r6;
	mul.lo.s32 	%r197, %r6, %r113;
	add.s32 	%r198, %r4, %r197;
	mad.lo.s32 	%r199, %r3, %r2, %r3;
	add.s32 	%r234, %r198, %r199;
	add.s32 	%r200, %r197, %r113;
	add.s32 	%r201, %r4, %r200;
	add.s32 	%r233, %r201, %r199;
	add.s32 	%r202, %r6, 2;
	mad.lo.s32 	%r203, %r113, %r202, %r4;
	add.s32 	%r232, %r203, %r199;
	add.s32 	%r204, %r6, 3;
	mad.lo.s32 	%r205, %r113, %r204, %r4;
	add.s32 	%r231, %r205, %r199;
	add.s32 	%r230, %r5, %r197;
	mul.wide.s32 	%rd196, %r113, 8;
$L__BB0_7:
	ld.param.u32 	%r228, [_Z4atbtPKdS0_Pdiii_param_5];
	mul.wide.s32 	%rd188, %r230, 8;
	add.s64 	%rd189, %rd2, %rd188;
	ld.global.f64 	%fd341, [%rd189];
	mul.wide.s32 	%rd190, %r235, 8;
	add.s64 	%rd191, %rd1, %rd190;
	ld.global.f64 	%fd342, [%rd191];
	fma.rn.f64 	%fd343, %fd341, %fd342, %fd387;
	mul.wide.u32 	%rd192, %r234, 8;
	add.s64 	%rd193, %rd2, %rd192;
	ld.global.f64 	%fd344, [%rd193];
	fma.rn.f64 	%fd345, %fd344, %fd342, %fd386;
	mul.wide.s32 	%rd194, %r228, 8;
	add.s64 	%rd195, %rd191, %rd194;
	ld.global.f64 	%fd346, [%rd195];
	fma.rn.f64 	%fd347, %fd341, %fd346, %fd385;
	fma.rn.f64 	%fd348, %fd346, %fd344, %fd388;
	add.s64 	%rd197, %rd189, %rd196;
	ld.global.f64 	%fd349, [%rd197];
	ld.global.f64 	%fd350, [%rd191+8];
	fma.rn.f64 	%fd351, %fd349, %fd350, %fd343;
	mul.wide.u32 	%rd198, %r233, 8;
	add.s64 	%rd199, %rd2, %rd198;
	ld.global.f64 	%fd352, [%rd199];
	fma.rn.f64 	%fd353, %fd352, %fd350, %fd345;
	ld.global.f64 	%fd354, [%rd195+8];
	fma.rn.f64 	%fd355, %fd349, %fd354, %fd347;
	fma.rn.f64 	%fd356, %fd354, %fd352, %fd348;
	add.s64 	%rd200, %rd197, %rd196;
	ld.global.f64 	%fd357, [%rd200];
	ld.global.f64 	%fd358, [%rd191+16];
	fma.rn.f64 	%fd359, %fd357, %fd358, %fd351;
	mul.wide.u32 	%rd201, %r232, 8;
	add.s64 	%rd202, %rd2, %rd201;
	ld.global.f64 	%fd360, [%rd202];
	fma.rn.f64 	%fd361, %fd360, %fd358, %fd353;
	ld.global.f64 	%fd362, [%rd195+16];
	fma.rn.f64 	%fd363, %fd357, %fd362, %fd355;
	fma.rn.f64 	%fd364, %fd362, %fd360, %fd356;
	add.s64 	%rd203, %rd200, %rd196;
	ld.global.f64 	%fd365, [%rd203];
	ld.global.f64 	%fd366, [%rd191+24];
	fma.rn.f64 	%fd387, %fd365, %fd366, %fd359;
	mul.wide.u32 	%rd204, %r231, 8;
	add.s64 	%rd205, %rd2, %rd204;
	ld.global.f64 	%fd367, [%rd205];
	fma.rn.f64 	%fd386, %fd367, %fd366, %fd361;
	ld.global.f64 	%fd368, [%rd195+24];
	fma.rn.f64 	%fd385, %fd365, %fd368, %fd363;
	fma.rn.f64 	%fd388, %fd368, %fd367, %fd364;
	add.s32 	%r6, %r6, 4;
	add.s32 	%r235, %r235, 4;
	shl.b32 	%r206, %r113, 2;
	add.s32 	%r234, %r234, %r206;
	add.s32 	%r233, %r233, %r206;
	add.s32 	%r232, %r232, %r206;
	add.s32 	%r231, %r231, %r206;
	add.s32 	%r230, %r230, %r206;
	setp.lt.s32 	%p40, %r6, %r228;
	@%p40 bra 	$L__BB0_7;
$L__BB0_8:
	ld.param.u64 	%rd214, [_Z4atbtPKdS0_Pdiii_param_2];
	mad.lo.s32 	%r207, %r116, %r5, %r1;
	cvta.to.global.u64 	%rd206, %rd214;
	mul.wide.s32 	%rd207, %r207, 8;
	add.s64 	%rd208, %rd206, %rd207;
	st.global.f64 	[%rd208], %fd387;
	mad.lo.s32 	%r208, %r116, %r7, %r1;
	mul.wide.u32 	%rd209, %r208, 8;
	add.s64 	%rd210, %rd206, %rd209;
	st.global.f64 	[%rd210], %fd386;
	st.global.f64 	[%rd208+8], %fd385;
	add.s32 	%r209, %r208, 1;
	mul.wide.u32 	%rd211, %r209, 8;
	add.s64 	%rd212, %rd206, %rd211;
	st.global.f64 	[%rd212], %fd388;
	bra.uni 	$L__BB0_48;
$L__BB0_9:
	setp.ge.u32 	%p4, %r7, %r113;
	setp.ge.s32 	%p5, %r1, %r116;
	or.pred  	%p6, %p4, %p5;
	@%p6 bra 	$L__BB0_21;
	setp.gt.s32 	%p29, %r6, 0;
	mov.f64 	%fd401, 0d0000000000000000;
	mov.f64 	%fd402, %fd401;
	@%p29 bra 	$L__BB0_50;
$L__BB0_11:
	ld.param.u32 	%r220, [_Z4atbtPKdS0_Pdiii_param_5];
	setp.ge.s32 	%p30, %r6, %r220;
	@%p30 bra 	$L__BB0_20;
	ld.param.u32 	%r221, [_Z4atbtPKdS0_Pdiii_param_5];
	mul.lo.s32 	%r32, %r221, %r1;
	not.b32 	%r148, %r6;
	add.s32 	%r33, %r221, %r148;
	shr.u32 	%r149, %r33, 1;
	add.s32 	%r34, %r149, 1;
	setp.lt.u32 	%p31, %r33, 6;
	@%p31 bra 	$L__BB0_15;
	add.s32 	%r247, %r6, %r32;
	mul.lo.s32 	%r150, %r6, %r113;
	add.s32 	%r151, %r4, %r150;
	mad.lo.s32 	%r152, %r3, %r2, %r3;
	add.s32 	%r246, %r151, %r152;
	add.s32 	%r153, %r150, %r113;
	add.s32 	%r154, %r4, %r153;
	add.s32 	%r245, %r154, %r152;
	add.s32 	%r155, %r6, 2;
	mad.lo.s32 	%r156, %r113, %r155, %r4;
	add.s32 	%r244, %r156, %r152;
	add.s32 	%r157, %r6, 3;
	mad.lo.s32 	%r158, %r113, %r157, %r4;
	add.s32 	%r243, %r158, %r152;
	add.s32 	%r159, %r6, 4;
	mad.lo.s32 	%r160, %r113, %r159, %r4;
	add.s32 	%r242, %r160, %r152;
	add.s32 	%r161, %r6, 5;
	mad.lo.s32 	%r162, %r113, %r161, %r4;
	add.s32 	%r241, %r162, %r152;
	add.s32 	%r163, %r6, 6;
	mad.lo.s32 	%r164, %r113, %r163, %r4;
	add.s32 	%r240, %r164, %r152;
	add.s32 	%r165, %r6, 7;
	mad.lo.s32 	%r166, %r113, %r165, %r4;
	add.s32 	%r239, %r166, %r152;
	add.s32 	%r238, %r5, %r150;
	and.b32  	%r167, %r34, -4;
	neg.s32 	%r237, %r167;
	mul.wide.s32 	%rd111, %r113, 8;
$L__BB0_14:
	.pragma "nounroll";
	mul.wide.s32 	%rd105, %r238, 8;
	add.s64 	%rd106, %rd2, %rd105;
	ld.global.f64 	%fd258, [%rd106];
	mul.wide.s32 	%rd107, %r247, 8;
	add.s64 	%rd108, %rd1, %rd107;
	ld.global.f64 	%fd259, [%rd108];
	fma.rn.f64 	%fd260, %fd258, %fd259, %fd401;
	mul.wide.u32 	%rd109, %r246, 8;
	add.s64 	%rd110, %rd2, %rd109;
	ld.global.f64 	%fd261, [%rd110];
	fma.rn.f64 	%fd262, %fd261, %fd259, %fd402;
	add.s64 	%rd112, %rd106, %rd111;
	ld.global.f64 	%fd263, [%rd112];
	ld.global.f64 	%fd264, [%rd108+8];
	fma.rn.f64 	%fd265, %fd263, %fd264, %fd260;
	mul.wide.u32 	%rd113, %r245, 8;
	add.s64 	%rd114, %rd2, %rd113;
	ld.global.f64 	%fd266, [%rd114];
	fma.rn.f64 	%fd267, %fd266, %fd264, %fd262;
	add.s64 	%rd115, %rd112, %rd111;
	ld.global.f64 	%fd268, [%rd115];
	ld.global.f64 	%fd269, [%rd108+16];
	fma.rn.f64 	%fd270, %fd268, %fd269, %fd265;
	mul.wide.u32 	%rd116, %r244, 8;
	add.s64 	%rd117, %rd2, %rd116;
	ld.global.f64 	%fd271, [%rd117];
	fma.rn.f64 	%fd272, %fd271, %fd269, %fd267;
	add.s64 	%rd118, %rd115, %rd111;
	ld.global.f64 	%fd273, [%rd118];
	ld.global.f64 	%fd274, [%rd108+24];
	fma.rn.f64 	%fd275, %fd273, %fd274, %fd270;
	mul.wide.u32 	%rd119, %r243, 8;
	add.s64 	%rd120, %rd2, %rd119;
	ld.global.f64 	%fd276, [%rd120];
	fma.rn.f64 	%fd277, %fd276, %fd274, %fd272;
	add.s64 	%rd121, %rd118, %rd111;
	ld.global.f64 	%fd278, [%rd121];
	ld.global.f64 	%fd279, [%rd108+32];
	fma.rn.f64 	%fd280, %fd278, %fd279, %fd275;
	mul.wide.u32 	%rd122, %r242, 8;
	add.s64 	%rd123, %rd2, %rd122;
	ld.global.f64 	%fd281, [%rd123];
	fma.rn.f64 	%fd282, %fd281, %fd279, %fd277;
	add.s64 	%rd124, %rd121, %rd111;
	ld.global.f64 	%fd283, [%rd124];
	ld.global.f64 	%fd284, [%rd108+40];
	fma.rn.f64 	%fd285, %fd283, %fd284, %fd280;
	mul.wide.u32 	%rd125, %r241, 8;
	add.s64 	%rd126, %rd2, %rd125;
	ld.global.f64 	%fd286, [%rd126];
	fma.rn.f64 	%fd287, %fd286, %fd284, %fd282;
	add.s64 	%rd127, %rd124, %rd111;
	ld.global.f64 	%fd288, [%rd127];
	ld.global.f64 	%fd289, [%rd108+48];
	fma.rn.f64 	%fd290, %fd288, %fd289, %fd285;
	mul.wide.u32 	%rd128, %r240, 8;
	add.s64 	%rd129, %rd2, %rd128;
	ld.global.f64 	%fd291, [%rd129];
	fma.rn.f64 	%fd292, %fd291, %fd289, %fd287;
	add.s64 	%rd130, %rd127, %rd111;
	ld.global.f64 	%fd293, [%rd130];
	ld.global.f64 	%fd294, [%rd108+56];
	fma.rn.f64 	%fd401, %fd293, %fd294, %fd290;
	mul.wide.u32 	%rd131, %r239, 8;
	add.s64 	%rd132, %rd2, %rd131;
	ld.global.f64 	%fd295, [%rd132];
	fma.rn.f64 	%fd402, %fd295, %fd294, %fd292;
	add.s32 	%r6, %r6, 8;
	add.s32 	%r247, %r247, 8;
	shl.b32 	%r168, %r113, 3;
	add.s32 	%r246, %r246, %r168;
	add.s32 	%r245, %r245, %r168;
	add.s32 	%r244, %r244, %r168;
	add.s32 	%r243, %r243, %r168;
	add.s32 	%r242, %r242, %r168;
	add.s32 	%r241, %r241, %r168;
	add.s32 	%r240, %r240, %r168;
	add.s32 	%r239, %r239, %r168;
	add.s32 	%r238, %r238, %r168;
	add.s32 	%r237, %r237, 4;
	setp.ne.s32 	%p32, %r237, 0;
	@%p32 bra 	$L__BB0_14;
$L__BB0_15:
	ld.param.u32 	%r222, [_Z4atbtPKdS0_Pdiii_param_5];
	mul.lo.s32 	%r71, %r222, %r1;
	shr.u32 	%r170, %r33, 1;
	add.s32 	%r171, %r170, 1;
	and.b32  	%r169, %r171, 3;
	setp.eq.s32 	%p33, %r169, 0;
	@%p33 bra 	$L__BB0_20;
	setp.eq.s32 	%p34, %r169, 1;
	@%p34 bra 	$L__BB0_18;
	mul.lo.s32 	%r172, %r6, %r113;
	add.s32 	%r173, %r172, %r5;
	mul.wide.s32 	%rd133, %r173, 8;
	add.s64 	%rd134, %rd2, %rd133;
	ld.global.f64 	%fd297, [%rd134];
	add.s32 	%r174, %r6, %r71;
	mul.wide.s32 	%rd135, %r174, 8;
	add.s64 	%rd136, %rd1, %rd135;
	ld.global.f64 	%fd298, [%rd136];
	fma.rn.f64 	%fd299, %fd297, %fd298, %fd401;
	add.s32 	%r175, %r7, %r172;
	mul.wide.u32 	%rd137, %r175, 8;
	add.s64 	%rd138, %rd2, %rd137;
	ld.global.f64 	%fd300, [%rd138];
	fma.rn.f64 	%fd301, %fd300, %fd298, %fd402;
	mul.wide.s32 	%rd139, %r113, 8;
	add.s64 	%rd140, %rd134, %rd139;
	ld.global.f64 	%fd302, [%rd140];
	ld.global.f64 	%fd303, [%rd136+8];
	fma.rn.f64 	%fd304, %fd302, %fd303, %fd299;
	add.s32 	%r176, %r175, %r113;
	mul.wide.u32 	%rd141, %r176, 8;
	add.s64 	%rd142, %rd2, %rd141;
	ld.global.f64 	%fd305, [%rd142];
	fma.rn.f64 	%fd306, %fd305, %fd303, %fd301;
	add.s64 	%rd143, %rd140, %rd139;
	ld.global.f64 	%fd307, [%rd143];
	ld.global.f64 	%fd308, [%rd136+16];
	fma.rn.f64 	%fd309, %fd307, %fd308, %fd304;
	add.s32 	%r177, %r176, %r113;
	mul.wide.u32 	%rd144, %r177, 8;
	add.s64 	%rd145, %rd2, %rd144;
	ld.global.f64 	%fd310, [%rd145];
	fma.rn.f64 	%fd311, %fd310, %fd308, %fd306;
	add.s64 	%rd146, %rd143, %rd139;
	ld.global.f64 	%fd312, [%rd146];
	ld.global.f64 	%fd313, [%rd136+24];
	fma.rn.f64 	%fd401, %fd312, %fd313, %fd309;
	add.s32 	%r178, %r177, %r113;
	mul.wide.u32 	%rd147, %r178, 8;
	add.s64 	%rd148, %rd2, %rd147;
	ld.global.f64 	%fd314, [%rd148];
	fma.rn.f64 	%fd402, %fd314, %fd313, %fd311;
	add.s32 	%r6, %r6, 4;
$L__BB0_18:
	and.b32  	%r179, %r33, 2;
	setp.ne.s32 	%p35, %r179, 0;
	@%p35 bra 	$L__BB0_20;
	mul.lo.s32 	%r180, %r6, %r113;
	add.s32 	%r181, %r180, %r5;
	mul.wide.s32 	%rd149, %r181, 8;
	add.s64 	%rd150, %rd2, %rd149;
	ld.global.f64 	%fd315, [%rd150];
	add.s32 	%r182, %r6, %r71;
	mul.wide.s32 	%rd151, %r182, 8;
	add.s64 	%rd152, %rd1, %rd151;
	ld.global.f64 	%fd316, [%rd152];
	fma.rn.f64 	%fd317, %fd315, %fd316, %fd401;
	add.s32 	%r183, %r7, %r180;
	mul.wide.u32 	%rd153, %r183, 8;
	add.s64 	%rd154, %rd2, %rd153;
	ld.global.f64 	%fd318, [%rd154];
	fma.rn.f64 	%fd319, %fd318, %fd316, %fd402;
	mul.wide.s32 	%rd155, %r113, 8;
	add.s64 	%rd156, %rd150, %rd155;
	ld.global.f64 	%fd320, [%rd156];
	ld.global.f64 	%fd321, [%rd152+8];
	fma.rn.f64 	%fd401, %fd320, %fd321, %fd317;
	add.s32 	%r184, %r183, %r113;
	mul.wide.u32 	%rd157, %r184, 8;
	add.s64 	%rd158, %rd2, %rd157;
	ld.global.f64 	%fd322, [%rd158];
	fma.rn.f64 	%fd402, %fd322, %fd321, %fd319;
$L__BB0_20:
	ld.param.u64 	%rd213, [_Z4atbtPKdS0_Pdiii_param_2];
	mad.lo.s32 	%r185, %r116, %r5, %r1;
	cvta.to.global.u64 	%rd159, %rd213;
	mul.wide.s32 	%rd160, %r185, 8;
	add.s64 	%rd161, %rd159, %rd160;
	st.global.f64 	[%rd161], %fd401;
	mad.lo.s32 	%r186, %r116, %r7, %r1;
	mul.wide.u32 	%rd162, %r186, 8;
	add.s64 	%rd163, %rd159, %rd162;
	st.global.f64 	[%rd163], %fd402;
	bra.uni 	$L__BB0_48;
$L__BB0_21:
	setp.ge.s32 	%p7, %r8, %r116;
	setp.ge.s32 	%p8, %r5, %r113;
	or.pred  	%p9, %p8, %p7;
	@%p9 bra 	$L__BB0_33;
	setp.gt.s32 	%p22, %r6, 0;
	mov.f64 	%fd415, 0d0000000000000000;
	mov.f64 	%fd416, %fd415;
	@%p22 bra 	$L__BB0_51;
$L__BB0_23:
	ld.param.u32 	%r214, [_Z4atbtPKdS0_Pdiii_param_5];
	setp.ge.s32 	%p23, %r6, %r214;
	@%p23 bra 	$L__BB0_32;
	ld.param.u32 	%r215, [_Z4atbtPKdS0_Pdiii_param_5];
	mul.lo.s32 	%r74, %r215, %r1;
	not.b32 	%r137, %r6;
	add.s32 	%r75, %r215, %r137;
	shr.u32 	%r138, %r75, 1;
	add.s32 	%r76, %r138, 1;
	setp.lt.u32 	%p24, %r75, 6;
	@%p24 bra 	$L__BB0_27;
	add.s32 	%r253, %r6, %r74;
	mad.lo.s32 	%r252, %r6, %r113, %r5;
	shl.b32 	%r79, %r113, 3;
	and.b32  	%r139, %r76, -4;
	neg.s32 	%r251, %r139;
	mul.wide.s32 	%rd71, %r113, 8;
$L__BB0_26:
	.pragma "nounroll";
	ld.param.u32 	%r216, [_Z4atbtPKdS0_Pdiii_param_5];
	mul.wide.s32 	%rd65, %r252, 8;
	add.s64 	%rd66, %rd2, %rd65;
	ld.global.f64 	%fd188, [%rd66];
	mul.wide.s32 	%rd67, %r253, 8;
	add.s64 	%rd68, %rd1, %rd67;
	ld.global.f64 	%fd189, [%rd68];
	fma.rn.f64 	%fd190, %fd188, %fd189, %fd415;
	mul.wide.s32 	%rd69, %r216, 8;
	add.s64 	%rd70, %rd68, %rd69;
	ld.global.f64 	%fd191, [%rd70];
	fma.rn.f64 	%fd192, %fd188, %fd191, %fd416;
	add.s64 	%rd72, %rd66, %rd71;
	ld.global.f64 	%fd193, [%rd72];
	ld.global.f64 	%fd194, [%rd68+8];
	fma.rn.f64 	%fd195, %fd193, %fd194, %fd190;
	ld.global.f64 	%fd196, [%rd70+8];
	fma.rn.f64 	%fd197, %fd193, %fd196, %fd192;
	add.s64 	%rd73, %rd72, %rd71;
	ld.global.f64 	%fd198, [%rd73];
	ld.global.f64 	%fd199, [%rd68+16];
	fma.rn.f64 	%fd200, %fd198, %fd199, %fd195;
	ld.global.f64 	%fd201, [%rd70+16];
	fma.rn.f64 	%fd202, %fd198, %fd201, %fd197;
	add.s64 	%rd74, %rd73, %rd71;
	ld.global.f64 	%fd203, [%rd74];
	ld.global.f64 	%fd204, [%rd68+24];
	fma.rn.f64 	%fd205, %fd203, %fd204, %fd200;
	ld.global.f64 	%fd206, [%rd70+24];
	fma.rn.f64 	%fd207, %fd203, %fd206, %fd202;
	add.s64 	%rd75, %rd74, %rd71;
	ld.global.f64 	%fd208, [%rd75];
	ld.global.f64 	%fd209, [%rd68+32];
	fma.rn.f64 	%fd210, %fd208, %fd209, %fd205;
	ld.global.f64 	%fd211, [%rd70+32];
	fma.rn.f64 	%fd212, %fd208, %fd211, %fd207;
	add.s64 	%rd76, %rd75, %rd71;
	ld.global.f64 	%fd213, [%rd76];
	ld.global.f64 	%fd214, [%rd68+40];
	fma.rn.f64 	%fd215, %fd213, %fd214, %fd210;
	ld.global.f64 	%fd216, [%rd70+40];
	fma.rn.f64 	%fd217, %fd213, %fd216, %fd212;
	add.s64 	%rd77, %rd76, %rd71;
	ld.global.f64 	%fd218, [%rd77];
	ld.global.f64 	%fd219, [%rd68+48];
	fma.rn.f64 	%fd220, %fd218, %fd219, %fd215;
	ld.global.f64 	%fd221, [%rd70+48];
	fma.rn.f64 	%fd222, %fd218, %fd221, %fd217;
	add.s64 	%rd78, %rd77, %rd71;
	ld.global.f64 	%fd223, [%rd78];
	ld.global.f64 	%fd224, [%rd68+56];
	fma.rn.f64 	%fd415, %fd223, %fd224, %fd220;
	ld.global.f64 	%fd225, [%rd70+56];
	fma.rn.f64 	%fd416, %fd223, %fd225, %fd222;
	add.s32 	%r6, %r6, 8;
	add.s32 	%r253, %r253, 8;
	add.s32 	%r252, %r252, %r79;
	add.s32 	%r251, %r251, 4;
	setp.ne.s32 	%p25, %r251, 0;
	@%p25 bra 	$L__BB0_26;
$L__BB0_27:
	and.b32  	%r140, %r76, 3;
	setp.eq.s32 	%p26, %r140, 0;
	@%p26 bra 	$L__BB0_32;
	setp.eq.s32 	%p27, %r140, 1;
	@%p27 bra 	$L__BB0_30;
	ld.param.u32 	%r217, [_Z4atbtPKdS0_Pdiii_param_5];
	mad.lo.s32 	%r141, %r6, %r113, %r5;
	mul.wide.s32 	%rd79, %r141, 8;
	add.s64 	%rd80, %rd2, %rd79;
	ld.global.f64 	%fd227, [%rd80];
	add.s32 	%r142, %r6, %r74;
	mul.wide.s32 	%rd81, %r142, 8;
	add.s64 	%rd82, %rd1, %rd81;
	ld.global.f64 	%fd228, [%rd82];
	fma.rn.f64 	%fd229, %fd227, %fd228, %fd415;
	mul.wide.s32 	%rd83, %r217, 8;
	add.s64 	%rd84, %rd82, %rd83;
	ld.global.f64 	%fd230, [%rd84];
	fma.rn.f64 	%fd231, %fd227, %fd230, %fd416;
	mul.wide.s32 	%rd85, %r113, 8;
	add.s64 	%rd86, %rd80, %rd85;
	ld.global.f64 	%fd232, [%rd86];
	ld.global.f64 	%fd233, [%rd82+8];
	fma.rn.f64 	%fd234, %fd232, %fd233, %fd229;
	ld.global.f64 	%fd235, [%rd84+8];
	fma.rn.f64 	%fd236, %fd232, %fd235, %fd231;
	add.s64 	%rd87, %rd86, %rd85;
	ld.global.f64 	%fd237, [%rd87];
	ld.global.f64 	%fd238, [%rd82+16];
	fma.rn.f64 	%fd239, %fd237, %fd238, %fd234;
	ld.global.f64 	%fd240, [%rd84+16];
	fma.rn.f64 	%fd241, %fd237, %fd240, %fd236;
	add.s64 	%rd88, %rd87, %rd85;
	ld.global.f64 	%fd242, [%rd88];
	ld.global.f64 	%fd243, [%rd82+24];
	fma.rn.f64 	%fd415, %fd242, %fd243, %fd239;
	ld.global.f64 	%fd244, [%rd84+24];
	fma.rn.f64 	%fd416, %fd242, %fd244, %fd241;
	add.s32 	%r6, %r6, 4;
$L__BB0_30:
	and.b32  	%r143, %r75, 2;
	setp.ne.s32 	%p28, %r143, 0;
	@%p28 bra 	$L__BB0_32;
	ld.param.u32 	%r218, [_Z4atbtPKdS0_Pdiii_param_5];
	mad.lo.s32 	%r144, %r6, %r113, %r5;
	mul.wide.s32 	%rd89, %r144, 8;
	add.s64 	%rd90, %rd2, %rd89;
	ld.global.f64 	%fd245, [%rd90];
	add.s32 	%r145, %r6, %r74;
	mul.wide.s32 	%rd91, %r145, 8;
	add.s64 	%rd92, %rd1, %rd91;
	ld.global.f64 	%fd246, [%rd92];
	fma.rn.f64 	%fd247, %fd245, %fd246, %fd415;
	mul.wide.s32 	%rd93, %r218, 8;
	add.s64 	%rd94, %rd92, %rd93;
	ld.global.f64 	%fd248, [%rd94];
	fma.rn.f64 	%fd249, %fd245, %fd248, %fd416;
	mul.wide.s32 	%rd95, %r113, 8;
	add.s64 	%rd96, %rd90, %rd95;
	ld.global.f64 	%fd250, [%rd96];
	ld.global.f64 	%fd251, [%rd92+8];
	fma.rn.f64 	%fd415, %fd250, %fd251, %fd247;
	ld.global.f64 	%fd252, [%rd94+8];
	fma.rn.f64 	%fd416, %fd250, %fd252, %fd249;
$L__BB0_32:
	mad.lo.s32 	%r146, %r116, %r5, %r1;
	mul.wide.s32 	%rd97, %r146, 8;
	add.s64 	%rd98, %rd3, %rd97;
	st.global.f64 	[%rd98], %fd415;
	st.global.f64 	[%rd98+8], %fd416;
	bra.uni 	$L__BB0_48;
$L__BB0_33:
	setp.ge.s32 	%p10, %r5, %r113;
	setp.ge.s32 	%p11, %r1, %r116;
	or.pred  	%p12, %p10, %p11;
	@%p12 bra 	$L__BB0_48;
	setp.gt.s32 	%p13, %r6, 0;
	mov.f64 	%fd425, 0d0000000000000000;
	@%p13 bra 	$L__BB0_52;
$L__BB0_35:
	ld.param.u32 	%r211, [_Z4atbtPKdS0_Pdiii_param_5];
	setp.ge.s32 	%p14, %r6, %r211;
	@%p14 bra 	$L__BB0_47;
	ld.param.u32 	%r212, [_Z4atbtPKdS0_Pdiii_param_5];
	mul.lo.s32 	%r92, %r212, %r1;
	not.b32 	%r124, %r6;
	add.s32 	%r93, %r212, %r124;
	shr.u32 	%r125, %r93, 1;
	add.s32 	%r94, %r125, 1;
	and.b32  	%r95, %r94, 7;
	setp.lt.u32 	%p15, %r93, 14;
	@%p15 bra 	$L__BB0_39;
	add.s32 	%r259, %r6, %r92;
	mad.lo.s32 	%r258, %r6, %r113, %r5;
	shl.b32 	%r98, %r113, 4;
	and.b32  	%r126, %r94, -8;
	neg.s32 	%r257, %r126;
	mul.wide.s32 	%rd15, %r113, 8;
$L__BB0_38:
	.pragma "nounroll";
	mul.wide.s32 	%rd11, %r258, 8;
	add.s64 	%rd12, %rd2, %rd11;
	ld.global.f64 	%fd95, [%rd12];
	mul.wide.s32 	%rd13, %r259, 8;
	add.s64 	%rd14, %rd1, %rd13;
	ld.global.f64 	%fd96, [%rd14];
	fma.rn.f64 	%fd97, %fd95, %fd96, %fd425;
	add.s64 	%rd16, %rd12, %rd15;
	ld.global.f64 	%fd98, [%rd16];
	ld.global.f64 	%fd99, [%rd14+8];
	fma.rn.f64 	%fd100, %fd98, %fd99, %fd97;
	add.s64 	%rd17, %rd16, %rd15;
	ld.global.f64 	%fd101, [%rd17];
	ld.global.f64 	%fd102, [%rd14+16];
	fma.rn.f64 	%fd103, %fd101, %fd102, %fd100;
	add.s64 	%rd18, %rd17, %rd15;
	ld.global.f64 	%fd104, [%rd18];
	ld.global.f64 	%fd105, [%rd14+24];
	fma.rn.f64 	%fd106, %fd104, %fd105, %fd103;
	add.s64 	%rd19, %rd18, %rd15;
	ld.global.f64 	%fd107, [%rd19];
	ld.global.f64 	%fd108, [%rd14+32];
	fma.rn.f64 	%fd109, %fd107, %fd108, %fd106;
	add.s64 	%rd20, %rd19, %rd15;
	ld.global.f64 	%fd110, [%rd20];
	ld.global.f64 	%fd111, [%rd14+40];
	fma.rn.f64 	%fd112, %fd110, %fd111, %fd109;
	add.s64 	%rd21, %rd20, %rd15;
	ld.global.f64 	%fd113, [%rd21];
	ld.global.f64 	%fd114, [%rd14+48];
	fma.rn.f64 	%fd115, %fd113, %fd114, %fd112;
	add.s64 	%rd22, %rd21, %rd15;
	ld.global.f64 	%fd116, [%rd22];
	ld.global.f64 	%fd117, [%rd14+56];
	fma.rn.f64 	%fd118, %fd116, %fd117, %fd115;
	add.s64 	%rd23, %rd22, %rd15;
	ld.global.f64 	%fd119, [%rd23];
	ld.global.f64 	%fd120, [%rd14+64];
	fma.rn.f64 	%fd121, %fd119, %fd120, %fd118;
	add.s64 	%rd24, %rd23, %rd15;
	ld.global.f64 	%fd122, [%rd24];
	ld.global.f64 	%fd123, [%rd14+72];
	fma.rn.f64 	%fd124, %fd122, %fd123, %fd121;
	add.s64 	%rd25, %rd24, %rd15;
	ld.global.f64 	%fd125, [%rd25];
	ld.global.f64 	%fd126, [%rd14+80];
	fma.rn.f64 	%fd127, %fd125, %fd126, %fd124;
	add.s64 	%rd26, %rd25, %rd15;
	ld.global.f64 	%fd128, [%rd26];
	ld.global.f64 	%fd129, [%rd14+88];
	fma.rn.f64 	%fd130, %fd128, %fd129, %fd127;
	add.s64 	%rd27, %rd26, %rd15;
	ld.global.f64 	%fd131, [%rd27];
	ld.global.f64 	%fd132, [%rd14+96];
	fma.rn.f64 	%fd133, %fd131, %fd132, %fd130;
	add.s64 	%rd28, %rd27, %rd15;
	ld.global.f64 	%fd134, [%rd28];
	ld.global.f64 	%fd135, [%rd14+104];
	fma.rn.f64 	%fd136, %fd134, %fd135, %fd133;
	add.s64 	%rd29, %rd28, %rd15;
	ld.global.f64 	%fd137, [%rd29];
	ld.global.f64 	%fd138, [%rd14+112];
	fma.rn.f64 	%fd139, %fd137, %fd138, %fd136;
	add.s64 	%rd30, %rd29, %rd15;
	ld.global.f64 	%fd140, [%rd30];
	ld.global.f64 	%fd141, [%rd14+120];
	fma.rn.f64 	%fd425, %fd140, %fd141, %fd139;
	add.s32 	%r6, %r6, 16;
	add.s32 	%r259, %r259, 16;
	add.s32 	%r258, %r258, %r98;
	add.s32 	%r257, %r257, 8;
	setp.ne.s32 	%p16, %r257, 0;
	@%p16 bra 	$L__BB0_38;
$L__BB0_39:
	setp.eq.s32 	%p17, %r95, 0;
	@%p17 bra 	$L__BB0_47;
	setp.lt.u32 	%p18, %r95, 4;
	@%p18 bra 	$L__BB0_42;
	mad.lo.s32 	%r127, %r6, %r113, %r5;
	mul.wide.s32 	%rd31, %r127, 8;
	add.s64 	%rd32, %rd2, %rd31;
	ld.global.f64 	%fd143, [%rd32];
	add.s32 	%r128, %r6, %r92;
	mul.wide.s32 	%rd33, %r128, 8;
	add.s64 	%rd34, %rd1, %rd33;
	ld.global.f64 	%fd144, [%rd34];
	fma.rn.f64 	%fd145, %fd143, %fd144, %fd425;
	mul.wide.s32 	%rd35, %r113, 8;
	add.s64 	%rd36, %rd32, %rd35;
	ld.global.f64 	%fd146, [%rd36];
	ld.global.f64 	%fd147, [%rd34+8];
	fma.rn.f64 	%fd148, %fd146, %fd147, %fd145;
	add.s64 	%rd37, %rd36, %rd35;
	ld.global.f64 	%fd149, [%rd37];
	ld.global.f64 	%fd150, [%rd34+16];
	fma.rn.f64 	%fd151, %fd149, %fd150, %fd148;
	add.s64 	%rd38, %rd37, %rd35;
	ld.global.f64 	%fd152, [%rd38];
	ld.global.f64 	%fd153, [%rd34+24];
	fma.rn.f64 	%fd154, %fd152, %fd153, %fd151;
	add.s64 	%rd39, %rd38, %rd35;
	ld.global.f64 	%fd155, [%rd39];
	ld.global.f64 	%fd156, [%rd34+32];
	fma.rn.f64 	%fd157, %fd155, %fd156, %fd154;
	add.s64 	%rd40, %rd39, %rd35;
	ld.global.f64 	%fd158, [%rd40];
	ld.global.f64 	%fd159, [%rd34+40];
	fma.rn.f64 	%fd160, %fd158, %fd159, %fd157;
	add.s64 	%rd41, %rd40, %rd35;
	ld.global.f64 	%fd161, [%rd41];
	ld.global.f64 	%fd162, [%rd34+48];
	fma.rn.f64 	%fd163, %fd161, %fd162, %fd160;
	add.s64 	%rd42, %rd41, %rd35;
	ld.global.f64 	%fd164, [%rd42];
	ld.global.f64 	%fd165, [%rd34+56];
	fma.rn.f64 	%fd425, %fd164, %fd165, %fd163;
	add.s32 	%r6, %r6, 8;
$L__BB0_42:
	and.b32  	%r129, %r94, 3;
	setp.eq.s32 	%p19, %r129, 0;
	@%p19 bra 	$L__BB0_47;
	setp.eq.s32 	%p20, %r129, 1;
	@%p20 bra 	$L__BB0_45;
	mad.lo.s32 	%r130, %r6, %r113, %r5;
	mul.wide.s32 	%rd43, %r130, 8;
	add.s64 	%rd44, %rd2, %rd43;
	ld.global.f64 	%fd167, [%rd44];
	add.s32 	%r131, %r6, %r92;
	mul.wide.s32 	%rd45, %r131, 8;
	add.s64 	%rd46, %rd1, %rd45;
	ld.global.f64 	%fd168, [%rd46];
	fma.rn.f64 	%fd169, %fd167, %fd168, %fd425;
	mul.wide.s32 	%rd47, %r113, 8;
	add.s64 	%rd48, %rd44, %rd47;
	ld.global.f64 	%fd170, [%rd48];
	ld.global.f64 	%fd171, [%rd46+8];
	fma.rn.f64 	%fd172, %fd170, %fd171, %fd169;
	add.s64 	%rd49, %rd48, %rd47;
	ld.global.f64 	%fd173, [%rd49];
	ld.global.f64 	%fd174, [%rd46+16];
	fma.rn.f64 	%fd175, %fd173, %fd174, %fd172;
	add.s64 	%rd50, %rd49, %rd47;
	ld.global.f64 	%fd176, [%rd50];
	ld.global.f64 	%fd177, [%rd46+24];
	fma.rn.f64 	%fd425, %fd176, %fd177, %fd175;
	add.s32 	%r6, %r6, 4;
$L__BB0_45:
	and.b32  	%r132, %r93, 2;
	setp.ne.s32 	%p21, %r132, 0;
	@%p21 bra 	$L__BB0_47;
	mad.lo.s32 	%r133, %r6, %r113, %r5;
	mul.wide.s32 	%rd51, %r133, 8;
	add.s64 	%rd52, %rd2, %rd51;
	ld.global.f64 	%fd178, [%rd52];
	add.s32 	%r134, %r6, %r92;
	mul.wide.s32 	%rd53, %r134, 8;
	add.s64 	%rd54, %rd1, %rd53;
	ld.global.f64 	%fd179, [%rd54];
	fma.rn.f64 	%fd180, %fd178, %fd179, %fd425;
	mul.wide.s32 	%rd55, %r113, 8;
	add.s64 	%rd56, %rd52, %rd55;
	ld.global.f64 	%fd181, [%rd56];
	ld.global.f64 	%fd182, [%rd54+8];
	fma.rn.f64 	%fd425, %fd181, %fd182, %fd180;
$L__BB0_47:
	mad.lo.s32 	%r135, %r116, %r5, %r1;
	mul.wide.s32 	%rd57, %r135, 8;
	add.s64 	%rd58, %rd3, %rd57;
	st.global.f64 	[%rd58], %fd425;
$L__BB0_48:
	ret;
$L__BB0_49:
	ld.param.u32 	%r223, [_Z4atbtPKdS0_Pdiii_param_5];
	mul.wide.s32 	%rd164, %r5, 8;
	add.s64 	%rd165, %rd2, %rd164;
	ld.global.f64 	%fd324, [%rd165];
	mul.lo.s32 	%r187, %r223, %r1;
	mul.wide.s32 	%rd166, %r187, 8;
	add.s64 	%rd167, %rd1, %rd166;
	ld.global.f64 	%fd325, [%rd167];
	mul.wide.u32 	%rd168, %r7, 8;
	add.s64 	%rd169, %rd2, %rd168;
	ld.global.f64 	%fd326, [%rd169];
	mul.wide.s32 	%rd170, %r223, 8;
	add.s64 	%rd171, %rd167, %rd170;
	ld.global.f64 	%fd327, [%rd171];
	fma.rn.f64 	%fd388, %fd327, %fd326, 0d0000000000000000;
	fma.rn.f64 	%fd387, %fd324, %fd325, 0d0000000000000000;
	fma.rn.f64 	%fd386, %fd325, %fd326, 0d0000000000000000;
	fma.rn.f64 	%fd385, %fd324, %fd327, 0d0000000000000000;
	bra.uni 	$L__BB0_2;
$L__BB0_50:
	ld.param.u32 	%r219, [_Z4atbtPKdS0_Pdiii_param_5];
	mul.wide.s32 	%rd99, %r5, 8;
	add.s64 	%rd100, %rd2, %rd99;
	ld.global.f64 	%fd254, [%rd100];
	mul.lo.s32 	%r147, %r219, %r1;
	mul.wide.s32 	%rd101, %r147, 8;
	add.s64 	%rd102, %rd1, %rd101;
	ld.global.f64 	%fd255, [%rd102];
	mul.wide.u32 	%rd103, %r7, 8;
	add.s64 	%rd104, %rd2, %rd103;
	ld.global.f64 	%fd256, [%rd104];
	fma.rn.f64 	%fd402, %fd255, %fd256, 0d0000000000000000;
	fma.rn.f64 	%fd401, %fd254, %fd255, 0d0000000000000000;
	bra.uni 	$L__BB0_11;
$L__BB0_51:
	ld.param.u32 	%r213, [_Z4atbtPKdS0_Pdiii_param_5];
	mul.wide.s32 	%rd59, %r5, 8;
	add.s64 	%rd60, %rd2, %rd59;
	ld.global.f64 	%fd184, [%rd60];
	mul.lo.s32 	%r136, %r213, %r1;
	mul.wide.s32 	%rd61, %r136, 8;
	add.s64 	%rd62, %rd1, %rd61;
	ld.global.f64 	%fd185, [%rd62];
	mul.wide.s32 	%rd63, %r213, 8;
	add.s64 	%rd64, %rd62, %rd63;
	ld.global.f64 	%fd186, [%rd64];
	fma.rn.f64 	%fd416, %fd184, %fd186, 0d0000000000000000;
	fma.rn.f64 	%fd415, %fd184, %fd185, 0d0000000000000000;
	bra.uni 	$L__BB0_23;
$L__BB0_52:
	ld.param.u32 	%r210, [_Z4atbtPKdS0_Pdiii_param_5];
	mul.wide.s32 	%rd7, %r5, 8;
	add.s64 	%rd8, %rd2, %rd7;
	ld.global.f64 	%fd92, [%rd8];
	mul.lo.s32 	%r123, %r210, %r1;
	mul.wide.s32 	%rd9, %r123, 8;
	add.s64 	%rd10, %rd1, %rd9;
	ld.global.f64 	%fd93, [%rd10];
	fma.rn.f64 	%fd425, %fd92, %fd93, 0d0000000000000000;
	bra.uni 	$L__BB0_35;

}


// ===== COMPILED SASS (sm_100) =====

	.target	sm_100

	.elftype	@"ET_EXEC"


//--------------------- .note.nv.tkinfo           --------------------------
	.section	.note.nv.tkinfo,"",@"SHT_NOTE"
	.sectionflags	@"SHF_NOTE_NV_TKINFO"
	.tkinfo
        /*0018*/ 	.word	0x00000002
        /*0030*/ 	.string	""
        /*0030*/ 	.string	"ptxas"
        /*0030*/ 	.string	"Cuda compilation tools, release 13.0, V13.0.88"
        /*0030*/ 	.string	"Build cuda_13.0.r13.0/compiler.36424714_0"
        /*0030*/ 	.string	"-arch sm_100 -m 64 "



//--------------------- .note.nv.cuinfo           --------------------------
	.section	.note.nv.cuinfo,"",@"SHT_NOTE"
	.sectionflags	@"SHF_NOTE_NV_CUINFO"
        /*0018*/ 	.short	0x0002
        /*001a*/ 	.short	0x0064
        /*001c*/ 	.short	0x0082
	.zero		2


//--------------------- .nv.info                  --------------------------
	.section	.nv.info,"",@"SHT_CUDA_INFO"
	.align	4


	//----- nvinfo : EIATTR_REGCOUNT
	.align		4
        /*0000*/ 	.byte	0x04, 0x2f
        /*0002*/ 	.short	(.L_1 - .L_0)
	.align		4
.L_0:
        /*0004*/ 	.word	index@(_Z4atbtPKdS0_Pdiii)
        /*0008*/ 	.word	0x00000028


	//----- nvinfo : EIATTR_FRAME_SIZE
	.align		4
.L_1:
        /*000c*/ 	.byte	0x04, 0x11
        /*000e*/ 	.short	(.L_3 - .L_2)
	.align		4
.L_2:
        /*0010*/ 	.word	index@(_Z4atbtPKdS0_Pdiii)
        /*0014*/ 	.word	0x00000000


	//----- nvinfo : EIATTR_MIN_STACK_SIZE
	.align		4
.L_3:
        /*0018*/ 	.byte	0x04, 0x12
        /*001a*/ 	.short	(.L_5 - .L_4)
	.align		4
.L_4:
        /*001c*/ 	.word	index@(_Z4atbtPKdS0_Pdiii)
        /*0020*/ 	.word	0x00000000
.L_5:


//--------------------- .nv.compat                --------------------------
	.section	.nv.compat,"",@"SHT_CUDA_COMPAT_INFO"
	.align	4
        /*0000*/ 	.byte	0x02, 0x09, 0x00, 0x00, 0x02, 0x02, 0x01, 0x00, 0x02, 0x05, 0x05, 0x00, 0x03, 0x07, 0x01, 0x01
        /*0010*/ 	.byte	0x02, 0x03, 0x00, 0x00, 0x02, 0x06, 0x01, 0x00, 0x04, 0x0b, 0x08, 0x00, 0x01, 0x00, 0x00, 0x00
        /*0020*/ 	.byte	0x00, 0x00, 0x00, 0x00


//--------------------- .nv.info._Z4atbtPKdS0_Pdiii --------------------------
	.section	.nv.info._Z4atbtPKdS0_Pdiii,"",@"SHT_CUDA_INFO"
	.sectionflags	@""
	.align	4


	//----- nvinfo : EIATTR_CUDA_API_VERSION
	.align		4
        /*0000*/ 	.byte	0x04, 0x37
        /*0002*/ 	.short	(.L_7 - .L_6)
.L_6:
        /*0004*/ 	.word	0x00000082


	//----- nvinfo : EIATTR_KPARAM_INFO
	.align		4
.L_7:
        /*0008*/ 	.byte	0x04, 0x17
        /*000a*/ 	.short	(.L_9 - .L_8)
.L_8:
        /*000c*/ 	.word	0x00000000
        /*0010*/ 	.short	0x0005
        /*0012*/ 	.short	0x0020
        /*0014*/ 	.byte	0x00, 0xf0, 0x11, 0x00


	//----- nvinfo : EIATTR_KPARAM_INFO
	.align		4
.L_9:
        /*0018*/ 	.byte	0x04, 0x17
        /*001a*/ 	.short	(.L_11 - .L_10)
.L_10:
        /*001c*/ 	.word	0x00000000
        /*0020*/ 	.short	0x0004
        /*0022*/ 	.short	0x001c
        /*0024*/ 	.byte	0x00, 0xf0, 0x11, 0x00


	//----- nvinfo : EIATTR_KPARAM_INFO
	.align		4
.L_11:
        /*0028*/ 	.byte	0x04, 0x17
        /*002a*/ 	.short	(.L_13 - .L_12)
.L_12:
        /*002c*/ 	.word	0x00000000
        /*0030*/ 	.short	0x0003
        /*0032*/ 	.short	0x0018
        /*0034*/ 	.byte	0x00, 0xf0, 0x11, 0x00


	//----- nvinfo : EIATTR_KPARAM_INFO
	.align		4
.L_13:
        /*0038*/ 	.byte	0x04, 0x17
        /*003a*/ 	.short	(.L_15 - .L_14)
.L_14:
        /*003c*/ 	.word	0x00000000
        /*0040*/ 	.short	0x0002
        /*0042*/ 	.short	0x0010
        /*0044*/ 	.byte	0x00, 0xf5, 0x21, 0x00


	//----- nvinfo : EIATTR_KPARAM_INFO
	.align		4
.L_15:
        /*0048*/ 	.byte	0x04, 0x17
        /*004a*/ 	.short	(.L_17 - .L_16)
.L_16:
        /*004c*/ 	.word	0x00000000
        /*0050*/ 	.short	0x0001
        /*0052*/ 	.short	0x0008
        /*0054*/ 	.byte	0x00, 0xf5, 0x21, 0x00


	//----- nvinfo : EIATTR_KPARAM_INFO
	.align		4
.L_17:
        /*0058*/ 	.byte	0x04, 0x17
        /*005a*/ 	.short	(.L_19 - .L_18)
.L_18:
        /*005c*/ 	.word	0x00000000
        /*0060*/ 	.short	0x0000
        /*0062*/ 	.short	0x0000
        /*0064*/ 	.byte	0x00, 0xf5, 0x21, 0x00


	//----- nvinfo : EIATTR_SPARSE_MMA_MASK
	.align		4
.L_19:
        /*0068*/ 	.byte	0x03, 0x50
        /*006a*/ 	.short	0x0000


	//----- nvinfo : EIATTR_MAXREG_COUNT
	.align		4
        /*006c*/ 	.byte	0x03, 0x1b
        /*006e*/ 	.short	0x00ff


	//----- nvinfo : EIATTR_MERCURY_ISA_VERSION
	.align		4
        /*0070*/ 	.byte	0x03, 0x5f
        /*0072*/ 	.short	0x0101


	//----- nvinfo : EIATTR_VRC_CTA_INIT_COUNT
	.align		4
        /*0074*/ 	.byte	0x02, 0x4a
	.zero		1
	.zero		1


	//----- nvinfo : EIATTR_EXIT_INSTR_OFFSETS
	.align		4
        /*0078*/ 	.byte	0x04, 0x1c
        /*007a*/ 	.short	(.L_21 - .L_20)


	//   ....[0]....
.L_20:
        /*007c*/ 	.word	0x000009f0


	//   ....[1]....
        /*0080*/ 	.word	0x00001660


	//   ....[2]....
        /*0084*/ 	.word	0x00001f90


	//   ....[3]....
        /*0088*/ 	.word	0x00001fb0


	//   ....[4]....
        /*008c*/ 	.word	0x00002b30


	//----- nvinfo : EIATTR_CRS_STACK_SIZE
	.align		4
.L_21:
        /*0090*/ 	.byte	0x04, 0x1e
        /*0092*/ 	.short	(.L_23 - .L_22)
.L_22:
        /*0094*/ 	.word	0x00000000


	//----- nvinfo : EIATTR_CBANK_PARAM_SIZE
	.align		4
.L_23:
        /*0098*/ 	.byte	0x03, 0x19
        /*009a*/ 	.short	0x0024


	//----- nvinfo : EIATTR_PARAM_CBANK
	.align		4
        /*009c*/ 	.byte	0x04, 0x0a
        /*009e*/ 	.short	(.L_25 - .L_24)
	.align		4
.L_24:
        /*00a0*/ 	.word	index@(.nv.constant0._Z4atbtPKdS0_Pdiii)
        /*00a4*/ 	.short	0x0380
        /*00a6*/ 	.short	0x0024


	//----- nvinfo : EIATTR_SW_WAR
	.align		4
.L_25:
        /*00a8*/ 	.byte	0x04, 0x36
        /*00aa*/ 	.short	(.L_27 - .L_26)
.L_26:
        /*00ac*/ 	.word	0x00000008
.L_27:


//--------------------- .nv.callgraph             --------------------------
	.section	.nv.callgraph,"",@"SHT_CUDA_CALLGRAPH"
	.align	4
	.sectionentsize	8
	.align		4
        /*0000*/ 	.word	0x00000000
	.align		4
        /*0004*/ 	.word	0xffffffff
	.align		4
        /*0008*/ 	.word	0x00000000
	.align		4
        /*000c*/ 	.word	0xfffffffe
	.align		4
        /*0010*/ 	.word	0x00000000
	.align		4
        /*0014*/ 	.word	0xfffffffd
	.align		4
        /*0018*/ 	.word	0x00000000
	.align		4
        /*001c*/ 	.word	0xfffffffc


//--------------------- .text._Z4atbtPKdS0_Pdiii  --------------------------
	.section	.text._Z4atbtPKdS0_Pdiii,"ax",@progbits
	.align	128
        .global         _Z4atbtPKdS0_Pdiii
        .type           _Z4atbtPKdS0_Pdiii,@function
        .size           _Z4atbtPKdS0_Pdiii,(.L_x_24 - _Z4atbtPKdS0_Pdiii)
        .other          _Z4atbtPKdS0_Pdiii,@"STO_CUDA_ENTRY STV_DEFAULT"
_Z4atbtPKdS0_Pdiii:
.text._Z4atbtPKdS0_Pdiii:
[----:B------:R-:W-:Y:S01]  /*0000*/  LDC R1, c[0x0][0x37c] ;  /* 0x0000df00ff017b82 */ /* 0x000fe20000000800 */
[----:B------:R-:W0:Y:S07]  /*0010*/  S2R R0, SR_TID.X ;  /* 0x0000000000007919 */ /* 0x000e2e0000002100 */
[----:B------:R-:W1:Y:S01]  /*0020*/  S2UR UR5, SR_CTAID.X ;  /* 0x00000000000579c3 */ /* 0x000e620000002500 */
[----:B------:R-:W2:Y:S07]  /*0030*/  LDCU.64 UR8, c[0x0][0x358] ;  /* 0x00006b00ff0877ac */ /* 0x000eae0008000a00 */
[----:B------:R-:W3:Y:S08]  /*0040*/  S2UR UR4, SR_CTAID.Y ;  /* 0x00000000000479c3 */ /* 0x000ef00000002600 */
[----:B------:R-:W0:Y:S08]  /*0050*/  LDC R5, c[0x0][0x360] ;  /* 0x0000d800ff057b82 */ /* 0x000e300000000800 */
[----:B------:R-:W4:Y:S01]  /*0060*/  LDC.64 R10, c[0x0][0x398] ;  /* 0x0000e600ff0a7b82 */ /* 0x000f220000000a00 */
[----:B-1----:R-:W-:-:S07]  /*0070*/  USHF.L.U32 UR5, UR5, 0x1, URZ ;  /* 0x0000000105057899 */ /* 0x002fce00080006ff */
[----:B------:R-:W1:Y:S01]  /*0080*/  LDC R2, c[0x0][0x3a0] ;  /* 0x0000e800ff027b82 */ /* 0x000e620000000800 */
[----:B---3--:R-:W-:-:S04]  /*0090*/  USHF.L.U32 UR4, UR4, 0x1, URZ ;  /* 0x0000000104047899 */ /* 0x008fc800080006ff */
[----:B------:R-:W-:Y:S01]  /*00a0*/  UIADD3 UR6, UPT, UPT, UR4, 0x1, URZ ;  /* 0x0000000104067890 */ /* 0x000fe2000fffe0ff */
[----:B0-----:R-:W-:-:S05]  /*00b0*/  IMAD R3, R5, UR5, R0 ;  /* 0x0000000505037c24 */ /* 0x001fca000f8e0200 */
[----:B------:R-:W-:Y:S02]  /*00c0*/  IADD3 R4, PT, PT, R3, R5, RZ ;  /* 0x0000000503047210 */ /* 0x000fe40007ffe0ff */
[----:B----4-:R-:W-:-:S04]  /*00d0*/  ISETP.LE.AND P0, PT, R11, UR6, PT ;  /* 0x000000060b007c0c */ /* 0x010fc8000bf03270 */
[----:B------:R-:W-:Y:S02]  /*00e0*/  ISETP.GE.U32.OR P1, PT, R4, R10, P0 ;  /* 0x0000000a0400720c */ /* 0x000fe40000726470 */
[----:B-1----:R-:W-:-:S04]  /*00f0*/  LEA.HI R6, R2, R2, RZ, 0x1 ;  /* 0x0000000202067211 */ /* 0x002fc800078f08ff */
[----:B------:R-:W-:-:S04]  /*0100*/  LOP3.LUT R7, R6, 0xfffffffe, RZ, 0xc0, !PT ;  /* 0xfffffffe06077812 */ /* 0x000fc800078ec0ff */
[----:B------:R-:W-:-:S03]  /*0110*/  IADD3 R6, PT, PT, -R7, R2, RZ ;  /* 0x0000000207067210 */ /* 0x000fc60007ffe1ff */
[----:B--2---:R-:W-:Y:S05]  /*0120*/  @P1 BRA `(.L_x_0) ;  /* 0x0000000800341947 */ /* 0x004fea0003800000 */
[----:B------:R-:W0:Y:S01]  /*0130*/  LDC.64 R12, c[0x0][0x388] ;  /* 0x0000e200ff0c7b82 */ /* 0x000e220000000a00 */
[----:B------:R-:W-:-:S07]  /*0140*/  ISETP.GT.AND P0, PT, R6, RZ, PT ;  /* 0x000000ff0600720c */ /* 0x000fce0003f04270 */
[----:B------:R-:W1:Y:S06]  /*0150*/  LDC.64 R14, c[0x0][0x380] ;  /* 0x0000e000ff0e7b82 */ /* 0x000e6c0000000a00 */
[----:B------:R-:W-:-:S04]  /*0160*/  @P0 IMAD R7, R2, UR4, RZ ;  /* 0x0000000402070c24 */ /* 0x000fc8000f8e02ff */
[----:B0-----:R-:W-:-:S04]  /*0170*/  @P0 IMAD.WIDE R12, R7, 0x8, R12 ;  /* 0x00000008070c0825 */ /* 0x001fc800078e020c */
[----:B------:R-:W-:Y:S02]  /*0180*/  @P0 IMAD.WIDE R16, R2, 0x8, R12 ;  /* 0x0000000802100825 */ /* 0x000fe400078e020c */
[----:B------:R-:W2:Y:S02]  /*0190*/  @P0 LDG.E.64 R12, desc[UR8][R12.64] ;  /* 0x000000080c0c0981 */ /* 0x000ea4000c1e1b00 */
[--C-:B-1----:R-:W-:Y:S02]  /*01a0*/  @P0 IMAD.WIDE R8, R3, 0x8, R14.reuse ;  /* 0x0000000803080825 */ /* 0x102fe400078e020e */
[----:B------:R-:W3:Y:S02]  /*01b0*/  @P0 LDG.E.64 R16, desc[UR8][R16.64] ;  /* 0x0000000810100981 */ /* 0x000ee4000c1e1b00 */
[----:B------:R-:W-:Y:S02]  /*01c0*/  @P0 IMAD.WIDE.U32 R14, R4, 0x8, R14 ;  /* 0x00000008040e0825 */ /* 0x000fe400078e000e */
[----:B------:R-:W2:Y:S04]  /*01d0*/  @P0 LDG.E.64 R8, desc[UR8][R8.64] ;  /* 0x0000000808080981 */ /* 0x000ea8000c1e1b00 */
[----:B------:R-:W4:Y:S01]  /*01e0*/  @P0 LDG.E.64 R14, desc[UR8][R14.64] ;  /* 0x000000080e0e0981 */ /* 0x000f22000c1e1b00 */
[----:B------:R-:W-:-:S02]  /*01f0*/  ISETP.GE.AND P1, PT, R6, R2, PT ;  /* 0x000000020600720c */ /* 0x000fc40003f26270 */
[----:B------:R-:W-:Y:S02]  /*0200*/  CS2R R32, SRZ ;  /* 0x0000000000207805 */ /* 0x000fe4000001ff00 */
[----:B------:R-:W-:Y:S02]  /*0210*/  CS2R R26, SRZ ;  /* 0x00000000001a7805 */ /* 0x000fe4000001ff00 */
[----:B------:R-:W-:Y:S02]  /*0220*/  CS2R R20, SRZ ;  /* 0x0000000000147805 */ /* 0x000fe4000001ff00 */
[----:B------:R-:W-:Y:S01]  /*0230*/  CS2R R30, SRZ ;  /* 0x00000000001e7805 */ /* 0x000fe2000001ff00 */
[C---:B--2---:R-:W-:Y:S02]  /*0240*/  @P0 DFMA R32, R8.reuse, R12, RZ ;  /* 0x0000000c0820022b */ /* 0x044fe400000000ff */
[----:B---3--:R-:W-:Y:S02]  /*0250*/  @P0 DFMA R30, R8, R16, RZ ;  /* 0x00000010081e022b */ /* 0x008fe400000000ff */
[----:B----4-:R-:W-:-:S02]  /*0260*/  @P0 DFMA R26, R12, R14, RZ ;  /* 0x0000000e0c1a022b */ /* 0x010fc400000000ff */
[----:B------:R-:W-:Y:S01]  /*0270*/  @P0 DFMA R20, R14, R16, RZ ;  /* 0x000000100e14022b */ /* 0x000fe200000000ff */
[----:B------:R-:W-:Y:S10]  /*0280*/  @P1 BRA `(.L_x_1) ;  /* 0x0000000400ac1947 */ /* 0x000ff40003800000 */
[----:B------:R-:W-:-:S04]  /*0290*/  LOP3.LUT R7, RZ, R6, RZ, 0x33, !PT ;  /* 0x00000006ff077212 */ /* 0x000fc800078e33ff */
[----:B------:R-:W-:-:S04]  /*02a0*/  IADD3 R7, PT, PT, R7, R2, RZ ;  /* 0x0000000207077210 */ /* 0x000fc80007ffe0ff */
[C---:B------:R-:W-:Y:S02]  /*02b0*/  LOP3.LUT P0, RZ, R7.reuse, 0x2, RZ, 0xc0, !PT ;  /* 0x0000000207ff7812 */ /* 0x040fe4000780c0ff */
[----:B------:R-:W-:-:S11]  /*02c0*/  ISETP.GE.U32.AND P1, PT, R7, 0x2, PT ;  /* 0x000000020700780c */ /* 0x000fd60003f26070 */
[----:B------:R-:W-:Y:S05]  /*02d0*/  @P0 BRA `(.L_x_2) ;  /* 0x0000000000840947 */ /* 0x000fea0003800000 */
[----:B------:R-:W0:Y:S01]  /*02e0*/  LDC.64 R28, c[0x0][0x388] ;  /* 0x0000e200ff1c7b82 */ /* 0x000e220000000a00 */
[----:B------:R-:W-:Y:S02]  /*02f0*/  IMAD R9, R2, UR4, R6 ;  /* 0x0000000402097c24 */ /* 0x000fe4000f8e0206 */
[CC--:B------:R-:W-:Y:S02]  /*0300*/  IMAD R17, R6.reuse, R10.reuse, R4 ;  /* 0x0000000a06117224 */ /* 0x0c0fe400078e0204 */
[-C--:B------:R-:W-:Y:S01]  /*0310*/  IMAD R23, R6, R10.reuse, R3 ;  /* 0x0000000a06177224 */ /* 0x080fe200078e0203 */
[----:B------:R-:W-:Y:S02]  /*0320*/  IADD3 R19, PT, PT, R9, 0x1, RZ ;  /* 0x0000000109137810 */ /* 0x000fe40007ffe0ff */
[----:B------:R-:W1:Y:S01]  /*0330*/  LDC.64 R24, c[0x0][0x380] ;  /* 0x0000e000ff187b82 */ /* 0x000e620000000a00 */
[----:B------:R-:W-:Y:S02]  /*0340*/  IADD3 R7, PT, PT, R17, R10, RZ ;  /* 0x0000000a11077210 */ /* 0x000fe40007ffe0ff */
[----:B------:R-:W-:Y:S01]  /*0350*/  IADD3 R13, PT, PT, R19, R2, RZ ;  /* 0x00000002130d7210 */ /* 0x000fe20007ffe0ff */
[----:B0-----:R-:W-:-:S04]  /*0360*/  IMAD.WIDE R8, R9, 0x8, R28 ;  /* 0x0000000809087825 */ /* 0x001fc800078e021c */
[----:B------:R-:W-:-:S04]  /*0370*/  IMAD.WIDE.U32 R18, R19, 0x8, R28 ;  /* 0x0000000813127825 */ /* 0x000fc800078e001c */
[----:B------:R-:W-:Y:S02]  /*0380*/  IMAD.WIDE R14, R2, 0x8, R8 ;  /* 0x00000008020e7825 */ /* 0x000fe400078e0208 */
[----:B------:R-:W2:Y:S02]  /*0390*/  LDG.E.64 R8, desc[UR8][R8.64] ;  /* 0x0000000808087981 */ /* 0x000ea4000c1e1b00 */
[--C-:B-1----:R-:W-:Y:S02]  /*03a0*/  IMAD.WIDE.U32 R16, R17, 0x8, R24.reuse ;  /* 0x0000000811107825 */ /* 0x102fe400078e0018 */
[----:B------:R-:W3:Y:S02]  /*03b0*/  LDG.E.64 R14, desc[UR8][R14.64] ;  /* 0x000000080e0e7981 */ /* 0x000ee4000c1e1b00 */
[----:B------:R-:W-:Y:S02]  /*03c0*/  IMAD.WIDE R22, R23, 0x8, R24 ;  /* 0x0000000817167825 */ /* 0x000fe400078e0218 */
[----:B------:R-:W2:Y:S02]  /*03d0*/  LDG.E.64 R16, desc[UR8][R16.64] ;  /* 0x0000000810107981 */ /* 0x000ea4000c1e1b00 */
[----:B------:R-:W-:-:S02]  /*03e0*/  IMAD.WIDE.U32 R28, R13, 0x8, R28 ;  /* 0x000000080d1c7825 */ /* 0x000fc400078e001c */
[----:B------:R0:W4:Y:S02]  /*03f0*/  LDG.E.64 R12, desc[UR8][R22.64] ;  /* 0x00000008160c7981 */ /* 0x000124000c1e1b00 */
[----:B------:R-:W-:Y:S02]  /*0400*/  IMAD.WIDE.U32 R24, R7, 0x8, R24 ;  /* 0x0000000807187825 */ /* 0x000fe400078e0018 */
[----:B------:R-:W5:Y:S04]  /*0410*/  LDG.E.64 R18, desc[UR8][R18.64] ;  /* 0x0000000812127981 */ /* 0x000f68000c1e1b00 */
[----:B------:R-:W5:Y:S01]  /*0420*/  LDG.E.64 R24, desc[UR8][R24.64] ;  /* 0x0000000818187981 */ /* 0x000f62000c1e1b00 */
[----:B0-----:R-:W-:-:S03]  /*0430*/  IMAD.WIDE R22, R10, 0x8, R22 ;  /* 0x000000080a167825 */ /* 0x001fc600078e0216 */
[----:B------:R-:W5:Y:S04]  /*0440*/  LDG.E.64 R28, desc[UR8][R28.64] ;  /* 0x000000081c1c7981 */ /* 0x000f68000c1e1b00 */
[----:B------:R-:W5:Y:S01]  /*0450*/  LDG.E.64 R22, desc[UR8][R22.64] ;  /* 0x0000000816167981 */ /* 0x000f62000c1e1b00 */
[----:B------:R-:W-:Y:S01]  /*0460*/  IADD3 R6, PT, PT, R6, 0x2, RZ ;  /* 0x0000000206067810 */ /* 0x000fe20007ffe0ff */
[----:B--2---:R-:W-:Y:S02]  /*0470*/  DFMA R26, R8, R16, R26 ;  /* 0x00000010081a722b */ /* 0x004fe4000000001a */
[----:B---3--:R-:W-:Y:S02]  /*0480*/  DFMA R20, R16, R14, R20 ;  /* 0x0000000e1014722b */ /* 0x008fe40000000014 */
[----:B----4-:R-:W-:-:S02]  /*0490*/  DFMA R32, R12, R8, R32 ;  /* 0x000000080c20722b */ /* 0x010fc40000000020 */
[----:B------:R-:W-:Y:S02]  /*04a0*/  DFMA R30, R12, R14, R30 ;  /* 0x0000000e0c1e722b */ /* 0x000fe4000000001e */
[----:B-----5:R-:W-:Y:S02]  /*04b0*/  DFMA R26, R18, R24, R26 ;  /* 0x00000018121a722b */ /* 0x020fe4000000001a */
[----:B------:R-:W-:Y:S02]  /*04c0*/  DFMA R20, R24, R28, R20 ;  /* 0x0000001c1814722b */ /* 0x000fe40000000014 */
[C---:B------:R-:W-:Y:S02]  /*04d0*/  DFMA R32, R22.reuse, R18, R32 ;  /* 0x000000121620722b */ /* 0x040fe40000000020 */
[----:B------:R-:W-:-:S11]  /*04e0*/  DFMA R30, R22, R28, R30 ;  /* 0x0000001c161e722b */ /* 0x000fd6000000001e */
.L_x_2:
[----:B------:R-:W-:Y:S04]  /*04f0*/  BSSY.RECONVERGENT B0, `(.L_x_1) ;  /* 0x0000044000007945 */ /* 0x000fe80003800200 */
[----:B------:R-:W-:Y:S05]  /*0500*/  @!P1 BRA `(.L_x_3) ;  /* 0x0000000400089947 */ /* 0x000fea0003800000 */
[C---:B------:R-:W-:Y:S01]  /*0510*/  IADD3 R9, PT, PT, R6.reuse, 0x2, RZ ;  /* 0x0000000206097810 */ /* 0x040fe20007ffe0ff */
[----:B------:R-:W-:Y:S01]  /*0520*/  IMAD R34, R5, UR5, R5 ;  /* 0x0000000505227c24 */ /* 0x000fe2000f8e0205 */
[C---:B------:R-:W-:Y:S01]  /*0530*/  IADD3 R13, PT, PT, R6.reuse, 0x3, RZ ;  /* 0x00000003060d7810 */ /* 0x040fe20007ffe0ff */
[CC--:B------:R-:W-:Y:S02]  /*0540*/  IMAD R7, R6.reuse, R10.reuse, R10 ;  /* 0x0000000a06077224 */ /* 0x0c0fe400078e020a */
[-CC-:B------:R-:W-:Y:S02]  /*0550*/  IMAD R5, R6, R10.reuse, R0.reuse ;  /* 0x0000000a06057224 */ /* 0x180fe400078e0200 */
[--C-:B------:R-:W-:Y:S01]  /*0560*/  IMAD R9, R9, R10, R0.reuse ;  /* 0x0000000a09097224 */ /* 0x100fe200078e0200 */
[----:B------:R-:W-:Y:S01]  /*0570*/  IADD3 R7, PT, PT, R34, R0, R7 ;  /* 0x0000000022077210 */ /* 0x000fe20007ffe007 */
[----:B------:R-:W-:Y:S01]  /*0580*/  IMAD R13, R13, R10, R0 ;  /* 0x0000000a0d0d7224 */ /* 0x000fe200078e0200 */
[----:B------:R-:W-:Y:S01]  /*0590*/  IADD3 R0, PT, PT, R5, R34, RZ ;  /* 0x0000002205007210 */ /* 0x000fe20007ffe0ff */
[----:B------:R-:W-:Y:S01]  /*05a0*/  IMAD R36, R2, UR4, R6 ;  /* 0x0000000402247c24 */ /* 0x000fe2000f8e0206 */
[----:B------:R-:W-:Y:S01]  /*05b0*/  IADD3 R5, PT, PT, R34, R9, RZ ;  /* 0x0000000922057210 */ /* 0x000fe20007ffe0ff */
[----:B------:R-:W-:Y:S01]  /*05c0*/  IMAD R35, R6, R10, R3 ;  /* 0x0000000a06237224 */ /* 0x000fe200078e0203 */
[----:B------:R-:W-:-:S07]  /*05d0*/  IADD3 R34, PT, PT, R34, R13, RZ ;  /* 0x0000000d22227210 */ /* 0x000fce0007ffe0ff */
.L_x_4:
[----:B------:R-:W0:Y:S08]  /*05e0*/  LDC.64 R12, c[0x0][0x388] ;  /* 0x0000e200ff0c7b82 */ /* 0x000e300000000a00 */
[----:B------:R-:W1:Y:S01]  /*05f0*/  LDC.64 R8, c[0x0][0x380] ;  /* 0x0000e000ff087b82 */ /* 0x000e620000000a00 */
[----:B0-----:R-:W-:-:S05]  /*0600*/  IMAD.WIDE R12, R36, 0x8, R12 ;  /* 0x00000008240c7825 */ /* 0x001fca00078e020c */
[----:B------:R-:W2:Y:S01]  /*0610*/  LDG.E.64 R16, desc[UR8][R12.64] ;  /* 0x000000080c107981 */ /* 0x000ea2000c1e1b00 */
[----:B------:R-:W-:-:S04]  /*0620*/  IMAD.WIDE R14, R2, 0x8, R12 ;  /* 0x00000008020e7825 */ /* 0x000fc800078e020c */
[--C-:B-1----:R-:W-:Y:S01]  /*0630*/  IMAD.WIDE.U32 R28, R0, 0x8, R8.reuse ;  /* 0x00000008001c7825 */ /* 0x102fe200078e0008 */
[----:B------:R-:W3:Y:S03]  /*0640*/  LDG.E.64 R24, desc[UR8][R14.64] ;  /* 0x000000080e187981 */ /* 0x000ee6000c1e1b00 */
[----:B------:R-:W-:Y:S02]  /*0650*/  IMAD.WIDE R22, R35, 0x8, R8 ;  /* 0x0000000823167825 */ /* 0x000fe400078e0208 */
[----:B------:R-:W3:Y:S04]  /*0660*/  LDG.E.64 R28, desc[UR8][R28.64] ;  /* 0x000000081c1c7981 */ /* 0x000ee8000c1e1b00 */
[----:B------:R0:W2:Y:S02]  /*0670*/  LDG.E.64 R18, desc[UR8][R22.64] ;  /* 0x0000000816127981 */ /* 0x0000a4000c1e1b00 */
[----:B0-----:R-:W-:Y:S01]  /*0680*/  IMAD.WIDE R22, R10, 0x8, R22 ;  /* 0x000000080a167825 */ /* 0x001fe200078e0216 */
[----:B---3--:R-:W-:-:S02]  /*0690*/  DFMA R20, R28, R24, R20 ;  /* 0x000000181c14722b */ /* 0x008fc40000000014 */
[----:B--2---:R-:W-:Y:S02]  /*06a0*/  DFMA R32, R18, R16, R32 ;  /* 0x000000101220722b */ /* 0x004fe40000000020 */
[----:B------:R-:W-:Y:S02]  /*06b0*/  DFMA R16, R16, R28, R26 ;  /* 0x0000001c1010722b */ /* 0x000fe4000000001a */
[----:B------:R-:W-:Y:S01]  /*06c0*/  DFMA R18, R18, R24, R30 ;  /* 0x000000181212722b */ /* 0x000fe2000000001e */
[----:B------:R-:W2:Y:S01]  /*06d0*/  LDG.E.64 R26, desc[UR8][R12.64+0x8] ;  /* 0x000008080c1a7981 */ /* 0x000ea2000c1e1b00 */
[----:B------:R-:W-:-:S03]  /*06e0*/  IMAD.WIDE.U32 R24, R7, 0x8, R8 ;  /* 0x0000000807187825 */ /* 0x000fc600078e0008 */
[----:B------:R-:W2:Y:S04]  /*06f0*/  LDG.E.64 R28, desc[UR8][R22.64] ;  /* 0x00000008161c7981 */ /* 0x000ea8000c1e1b00 */
[----:B------:R-:W3:Y:S04]  /*0700*/  LDG.E.64 R30, desc[UR8][R14.64+0x8] ;  /* 0x000008080e1e7981 */ /* 0x000ee8000c1e1b00 */
[----:B------:R-:W4:Y:S01]  /*0710*/  LDG.E.64 R24, desc[UR8][R24.64] ;  /* 0x0000000818187981 */ /* 0x000f22000c1e1b00 */
[C---:B--2---:R-:W-:Y:S02]  /*0720*/  DFMA R32, R28.reuse, R26, R32 ;  /* 0x0000001a1c20722b */ /* 0x044fe40000000020 */
[----:B---3--:R-:W-:Y:S01]  /*0730*/  DFMA R18, R28, R30, R18 ;  /* 0x0000001e1c12722b */ /* 0x008fe20000000012 */
[----:B------:R-:W-:Y:S01]  /*0740*/  IMAD.WIDE.U32 R28, R5, 0x8, R8 ;  /* 0x00000008051c7825 */ /* 0x000fe200078e0008 */
[----:B----4-:R-:W-:-:S02]  /*0750*/  DFMA R16, R26, R24, R16 ;  /* 0x000000181a10722b */ /* 0x010fc40000000010 */
[----:B------:R-:W-:-:S03]  /*0760*/  DFMA R30, R24, R30, R20 ;  /* 0x0000001e181e722b */ /* 0x000fc60000000014 */
[----:B------:R-:W2:Y:S04]  /*0770*/  LDG.E.64 R28, desc[UR8][R28.64] ;  /* 0x000000081c1c7981 */ /* 0x000ea8000c1e1b00 */
[----:B------:R-:W2:Y:S04]  /*0780*/  LDG.E.64 R24, desc[UR8][R12.64+0x10] ;  /* 0x000010080c187981 */ /* 0x000ea8000c1e1b00 */
[----:B------:R-:W3:Y:S01]  /*0790*/  LDG.E.64 R20, desc[UR8][R14.64+0x10] ;  /* 0x000010080e147981 */ /* 0x000ee2000c1e1b00 */
[----:B------:R-:W-:-:S04]  /*07a0*/  IMAD.WIDE R22, R10, 0x8, R22 ;  /* 0x000000080a167825 */ /* 0x000fc800078e0216 */
[----:B------:R-:W-:Y:S01]  /*07b0*/  IMAD.WIDE.U32 R8, R34, 0x8, R8 ;  /* 0x0000000822087825 */ /* 0x000fe200078e0008 */
[----:B------:R-:W4:Y:S04]  /*07c0*/  LDG.E.64 R12, desc[UR8][R12.64+0x18] ;  /* 0x000018080c0c7981 */ /* 0x000f28000c1e1b00 */
[----:B------:R-:W5:Y:S04]  /*07d0*/  LDG.E.64 R14, desc[UR8][R14.64+0x18] ;  /* 0x000018080e0e7981 */ /* 0x000f68000c1e1b00 */
[----:B------:R-:W4:Y:S01]  /*07e0*/  LDG.E.64 R8, desc[UR8][R8.64] ;  /* 0x0000000808087981 */ /* 0x000f22000c1e1b00 */
[----:B--2---:R-:W-:-:S02]  /*07f0*/  DFMA R26, R24, R28, R16 ;  /* 0x0000001c181a722b */ /* 0x004fc40000000010 */
[----:B---3--:R-:W-:Y:S01]  /*0800*/  DFMA R16, R28, R20, R30 ;  /* 0x000000141c10722b */ /* 0x008fe2000000001e */
[----:B------:R0:W2:Y:S02]  /*0810*/  LDG.E.64 R28, desc[UR8][R22.64] ;  /* 0x00000008161c7981 */ /* 0x0000a4000c1e1b00 */
[----:B0-----:R-:W-:-:S06]  /*0820*/  IMAD.WIDE R22, R10, 0x8, R22 ;  /* 0x000000080a167825 */ /* 0x001fcc00078e0216 */
[----:B------:R-:W3:Y:S01]  /*0830*/  LDG.E.64 R22, desc[UR8][R22.64] ;  /* 0x0000000816167981 */ /* 0x000ee2000c1e1b00 */
[----:B------:R-:W-:-:S04]  /*0840*/  IADD3 R6, PT, PT, R6, 0x4, RZ ;  /* 0x0000000406067810 */ /* 0x000fc80007ffe0ff */
[----:B------:R-:W-:Y:S01]  /*0850*/  ISETP.GE.AND P0, PT, R6, R2, PT ;  /* 0x000000020600720c */ /* 0x000fe20003f06270 */
[----:B----4-:R-:W-:Y:S01]  /*0860*/  DFMA R26, R12, R8, R26 ;  /* 0x000000080c1a722b */ /* 0x010fe2000000001a */
[C---:B------:R-:W-:Y:S02]  /*0870*/  LEA R0, R10.reuse, R0, 0x2 ;  /* 0x000000000a007211 */ /* 0x040fe400078e10ff */
[C---:B------:R-:W-:Y:S02]  /*0880*/  LEA R7, R10.reuse, R7, 0x2 ;  /* 0x000000070a077211 */ /* 0x040fe400078e10ff */
[C---:B------:R-:W-:Y:S02]  /*0890*/  LEA R5, R10.reuse, R5, 0x2 ;  /* 0x000000050a057211 */ /* 0x040fe400078e10ff */
[C---:B------:R-:W-:Y:S02]  /*08a0*/  LEA R34, R10.reuse, R34, 0x2 ;  /* 0x000000220a227211 */ /* 0x040fe400078e10ff */
[----:B------:R-:W-:-:S02]  /*08b0*/  LEA R35, R10, R35, 0x2 ;  /* 0x000000230a237211 */ /* 0x000fc400078e10ff */
[----:B------:R-:W-:Y:S01]  /*08c0*/  IADD3 R36, PT, PT, R36, 0x4, RZ ;  /* 0x0000000424247810 */ /* 0x000fe20007ffe0ff */
[C---:B--2---:R-:W-:Y:S02]  /*08d0*/  DFMA R32, R28.reuse, R24, R32 ;  /* 0x000000181c20722b */ /* 0x044fe40000000020 */
[----:B------:R-:W-:Y:S02]  /*08e0*/  DFMA R18, R28, R20, R18 ;  /* 0x000000141c12722b */ /* 0x000fe40000000012 */
[----:B-----5:R-:W-:-:S04]  /*08f0*/  DFMA R20, R8, R14, R16 ;  /* 0x0000000e0814722b */ /* 0x020fc80000000010 */
[C---:B---3--:R-:W-:Y:S02]  /*0900*/  DFMA R32, R22.reuse, R12, R32 ;  /* 0x0000000c1620722b */ /* 0x048fe40000000020 */
[----:B------:R-:W-:Y:S01]  /*0910*/  DFMA R30, R22, R14, R18 ;  /* 0x0000000e161e722b */ /* 0x000fe20000000012 */
[----:B------:R-:W-:Y:S10]  /*0920*/  @!P0 BRA `(.L_x_4) ;  /* 0xfffffffc002c8947 */ /* 0x000ff4000383ffff */
.L_x_3:
[----:B------:R-:W-:Y:S05]  /*0930*/  BSYNC.RECONVERGENT B0 ;  /* 0x0000000000007941 */ /* 0x000fea0003800200 */
.L_x_1:
[----:B------:R-:W0:Y:S01]  /*0940*/  LDC.64 R6, c[0x0][0x390] ;  /* 0x0000e400ff067b82 */ /* 0x000e220000000a00 */
[-C--:B------:R-:W-:Y:S02]  /*0950*/  IMAD R5, R4, R11.reuse, UR4 ;  /* 0x0000000404057e24 */ /* 0x080fe4000f8e020b */
[----:B------:R-:W-:-:S03]  /*0960*/  IMAD R3, R3, R11, UR4 ;  /* 0x0000000403037e24 */ /* 0x000fc6000f8e020b */
[----:B------:R-:W-:Y:S01]  /*0970*/  IADD3 R9, PT, PT, R5, 0x1, RZ ;  /* 0x0000000105097810 */ /* 0x000fe20007ffe0ff */
[----:B0-----:R-:W-:-:S04]  /*0980*/  IMAD.WIDE R2, R3, 0x8, R6 ;  /* 0x0000000803027825 */ /* 0x001fc800078e0206 */
[--C-:B------:R-:W-:Y:S01]  /*0990*/  IMAD.WIDE.U32 R4, R5, 0x8, R6.reuse ;  /* 0x0000000805047825 */ /* 0x100fe200078e0006 */
[----:B------:R-:W-:Y:S03]  /*09a0*/  STG.E.64 desc[UR8][R2.64], R32 ;  /* 0x0000002002007986 */ /* 0x000fe6000c101b08 */
[----:B------:R-:W-:Y:S01]  /*09b0*/  IMAD.WIDE.U32 R6, R9, 0x8, R6 ;  /* 0x0000000809067825 */ /* 0x000fe200078e0006 */
[----:B------:R-:W-:Y:S04]  /*09c0*/  STG.E.64 desc[UR8][R4.64], R26 ;  /* 0x0000001a04007986 */ /* 0x000fe8000c101b08 */
[----:B------:R-:W-:Y:S04]  /*09d0*/  STG.E.64 desc[UR8][R2.64+0x8], R30 ;  /* 0x0000081e02007986 */ /* 0x000fe8000c101b08 */
[----:B------:R-:W-:Y:S01]  /*09e0*/  STG.E.64 desc[UR8][R6.64], R20 ;  /* 0x0000001406007986 */ /* 0x000fe2000c101b08 */
[----:B------:R-:W-:Y:S05]  /*09f0*/  EXIT ;  /* 0x000000000000794d */ /* 0x000fea0003800000 */
.L_x_0:
[----:B------:R-:W-:-:S04]  /*0a00*/  ISETP.LE.AND P1, PT, R11, UR4, PT ;  /* 0x000000040b007c0c */ /* 0x000fc8000bf23270 */
[----:B------:R-:W-:-:S13]  /*0a10*/  ISETP.GE.U32.OR P2, PT, R4, R10, P1 ;  /* 0x0000000a0400720c */ /* 0x000fda0000f46470 */
[----:B------:R-:W-:Y:S05]  /*0a20*/  @P2 BRA `(.L_x_5) ;  /* 0x0000000c00102947 */ /* 0x000fea0003800000 */
[C---:B------:R-:W-:Y:S02]  /*0a30*/  ISETP.GT.AND P0, PT, R6.reuse, RZ, PT ;  /* 0x000000ff0600720c */ /* 0x040fe40003f04270 */
[----:B------:R-:W-:Y:S02]  /*0a40*/  CS2R R18, SRZ ;  /* 0x0000000000127805 */ /* 0x000fe4000001ff00 */
[----:B------:R-:W-:Y:S02]  /*0a50*/  ISETP.GE.AND P1, PT, R6, R2, PT ;  /* 0x000000020600720c */ /* 0x000fe40003f26270 */
[----:B------:R-:W-:-:S07]  /*0a60*/  CS2R R20, SRZ ;  /* 0x0000000000147805 */ /* 0x000fce000001ff00 */
[----:B------:R-:W-:Y:S05]  /*0a70*/  @!P0 BRA `(.L_x_6) ;  /* 0x00000000002c8947 */ /* 0x000fea0003800000 */
[----:B------:R-:W0:Y:S01]  /*0a80*/  LDC.64 R12, c[0x0][0x388] ;  /* 0x0000e200ff0c7b82 */ /* 0x000e220000000a00 */
[----:B------:R-:W-:-:S07]  /*0a90*/  IMAD R15, R2, UR4, RZ ;  /* 0x00000004020f7c24 */ /* 0x000fce000f8e02ff */
[----:B------:R-:W1:Y:S01]  /*0aa0*/  LDC.64 R8, c[0x0][0x380] ;  /* 0x0000e000ff087b82 */ /* 0x000e620000000a00 */
[----:B0-----:R-:W-:-:S04]  /*0ab0*/  IMAD.WIDE R14, R15, 0x8, R12 ;  /* 0x000000080f0e7825 */ /* 0x001fc800078e020c */
[----:B-1----:R-:W-:-:S04]  /*0ac0*/  IMAD.WIDE.U32 R16, R4, 0x8, R8 ;  /* 0x0000000804107825 */ /* 0x002fc800078e0008 */
[----:B------:R-:W-:Y:S01]  /*0ad0*/  IMAD.WIDE R12, R3, 0x8, R8 ;  /* 0x00000008030c7825 */ /* 0x000fe200078e0208 */
[----:B------:R-:W2:Y:S04]  /*0ae0*/  LDG.E.64 R20, desc[UR8][R16.64] ;  /* 0x0000000810147981 */ /* 0x000ea8000c1e1b00 */
[----:B------:R-:W2:Y:S04]  /*0af0*/  LDG.E.64 R8, desc[UR8][R14.64] ;  /* 0x000000080e087981 */ /* 0x000ea8000c1e1b00 */
[----:B------:R-:W3:Y:S01]  /*0b00*/  LDG.E.64 R18, desc[UR8][R12.64] ;  /* 0x000000080c127981 */ /* 0x000ee2000c1e1b00 */
[----:B--2---:R-:W-:-:S02]  /*0b10*/  DFMA R20, R8, R20, RZ ;  /* 0x000000140814722b */ /* 0x004fc400000000ff */
[----:B---3--:R-:W-:-:S11]  /*0b20*/  DFMA R18, R18, R8, RZ ;  /* 0x000000081212722b */ /* 0x008fd600000000ff */
.L_x_6:
[----:B------:R-:W-:Y:S05]  /*0b30*/  @P1 BRA `(.L_x_7) ;  /* 0x0000000800ac1947 */ /* 0x000fea0003800000 */
[----:B------:R-:W-:-:S04]  /*0b40*/  LOP3.LUT R7, RZ, R6, RZ, 0x33, !PT ;  /* 0x00000006ff077212 */ /* 0x000fc800078e33ff */
[----:B------:R-:W-:-:S04]  /*0b50*/  IADD3 R7, PT, PT, R7, R2, RZ ;  /* 0x0000000207077210 */ /* 0x000fc80007ffe0ff */
[----:B------:R-:W-:-:S13]  /*0b60*/  ISETP.GE.U32.AND P0, PT, R7, 0x6, PT ;  /* 0x000000060700780c */ /* 0x000fda0003f06070 */
[----:B------:R-:W-:Y:S05]  /*0b70*/  @!P0 BRA `(.L_x_8) ;  /* 0x0000000400948947 */ /* 0x000fea0003800000 */
[----:B------:R-:W-:Y:S01]  /*0b80*/  IMAD R32, R5, UR5, R5 ;  /* 0x0000000505207c24 */ /* 0x000fe2000f8e0205 */
[C---:B------:R-:W-:Y:S01]  /*0b90*/  IADD3 R23, PT, PT, R6.reuse, 0x2, RZ ;  /* 0x0000000206177810 */ /* 0x040fe20007ffe0ff */
[CC--:B------:R-:W-:Y:S01]  /*0ba0*/  IMAD R17, R6.reuse, R10.reuse, R10 ;  /* 0x0000000a06117224 */ /* 0x0c0fe200078e020a */
[C---:B------:R-:W-:Y:S01]  /*0bb0*/  IADD3 R25, PT, PT, R6.reuse, 0x3, RZ ;  /* 0x0000000306197810 */ /* 0x040fe20007ffe0ff */
[CCC-:B------:R-:W-:Y:S01]  /*0bc0*/  IMAD R12, R6.reuse, R10.reuse, R0.reuse ;  /* 0x0000000a060c7224 */ /* 0x1c0fe200078e0200 */
[C---:B------:R-:W-:Y:S01]  /*0bd0*/  IADD3 R5, PT, PT, R6.reuse, 0x4, RZ ;  /* 0x0000000406057810 */ /* 0x040fe20007ffe0ff */
[-CC-:B------:R-:W-:Y:S01]  /*0be0*/  IMAD R23, R23, R10.reuse, R0.reuse ;  /* 0x0000000a17177224 */ /* 0x180fe200078e0200 */
[C---:B------:R-:W-:Y:S01]  /*0bf0*/  IADD3 R9, PT, PT, R6.reuse, 0x5, RZ ;  /* 0x0000000506097810 */ /* 0x040fe20007ffe0ff */
[-CC-:B------:R-:W-:Y:S01]  /*0c00*/  IMAD R25, R25, R10.reuse, R0.reuse ;  /* 0x0000000a19197224 */ /* 0x180fe200078e0200 */
[C---:B------:R-:W-:Y:S01]  /*0c10*/  IADD3 R13, PT, PT, R6.reuse, 0x6, RZ ;  /* 0x00000006060d7810 */ /* 0x040fe20007ffe0ff */
[-CC-:B------:R-:W-:Y:S01]  /*0c20*/  IMAD R29, R5, R10.reuse, R0.reuse ;  /* 0x0000000a051d7224 */ /* 0x180fe200078e0200 */
[----:B------:R-:W-:Y:S01]  /*0c30*/  IADD3 R15, PT, PT, R6, 0x7, RZ ;  /* 0x00000007060f7810 */ /* 0x000fe20007ffe0ff */
[-CC-:B------:R-:W-:Y:S01]  /*0c40*/  IMAD R30, R9, R10.reuse, R0.reuse ;  /* 0x0000000a091e7224 */ /* 0x180fe200078e0200 */
[----:B------:R-:W-:Y:S01]  /*0c50*/  LEA.HI R8, R7, 0x1, RZ, 0x1f ;  /* 0x0000000107087811 */ /* 0x000fe200078ff8ff */
[--C-:B------:R-:W-:Y:S01]  /*0c60*/  IMAD R13, R13, R10, R0.reuse ;  /* 0x0000000a0d0d7224 */ /* 0x100fe200078e0200 */
[----:B------:R-:W-:Y:S01]  /*0c70*/  IADD3 R9, PT, PT, R32, R0, R17 ;  /* 0x0000000020097210 */ /* 0x000fe20007ffe011 */
[----:B------:R-:W-:Y:S01]  /*0c80*/  IMAD R15, R15, R10, R0 ;  /* 0x0000000a0f0f7224 */ /* 0x000fe200078e0200 */
[----:B------:R-:W-:Y:S01]  /*0c90*/  LOP3.LUT R0, R8, 0xfffffffc, RZ, 0xc0, !PT ;  /* 0xfffffffc08007812 */ /* 0x000fe200078ec0ff */
[----:B------:R-:W-:Y:S01]  /*0ca0*/  IMAD R33, R2, UR4, R6 ;  /* 0x0000000402217c24 */ /* 0x000fe2000f8e0206 */
[----:B------:R-:W-:Y:S01]  /*0cb0*/  IADD3 R5, PT, PT, R12, R32, RZ ;  /* 0x000000200c057210 */ /* 0x000fe20007ffe0ff */
[----:B------:R-:W-:Y:S01]  /*0cc0*/  IMAD R31, R6, R10, R3 ;  /* 0x0000000a061f7224 */ /* 0x000fe200078e0203 */
[----:B------:R-:W-:-:S02]  /*0cd0*/  IADD3 R8, PT, PT, R32, R23, RZ ;  /* 0x0000001720087210 */ /* 0x000fc40007ffe0ff */
[C---:B------:R-:W-:Y:S02]  /*0ce0*/  IADD3 R28, PT, PT, R32.reuse, R25, RZ ;  /* 0x00000019201c7210 */ /* 0x040fe40007ffe0ff */
[C---:B------:R-:W-:Y:S02]  /*0cf0*/  IADD3 R29, PT, PT, R32.reuse, R29, RZ ;  /* 0x0000001d201d7210 */ /* 0x040fe40007ffe0ff */
[C---:B------:R-:W-:Y:S02]  /*0d00*/  IADD3 R30, PT, PT, R32.reuse, R30, RZ ;  /* 0x0000001e201e7210 */ /* 0x040fe40007ffe0ff */
[C---:B------:R-:W-:Y:S02]  /*0d10*/  IADD3 R34, PT, PT, R32.reuse, R13, RZ ;  /* 0x0000000d20227210 */ /* 0x040fe40007ffe0ff */
[----:B------:R-:W-:Y:S02]  /*0d20*/  IADD3 R32, PT, PT, R32, R15, RZ ;  /* 0x0000000f20207210 */ /* 0x000fe40007ffe0ff */
[----:B------:R-:W-:-:S07]  /*0d30*/  IADD3 R0, PT, PT, -R0, RZ, RZ ;  /* 0x000000ff00007210 */ /* 0x000fce0007ffe1ff */
.L_x_9:
[----:B------:R-:W0:Y:S08]  /*0d40*/  LDC.64 R26, c[0x0][0x380] ;  /* 0x0000e000ff1a7b82 */ /* 0x000e300000000a00 */
[----:B------:R-:W1:Y:S01]  /*0d50*/  LDC.64 R24, c[0x0][0x388] ;  /* 0x0000e200ff187b82 */ /* 0x000e620000000a00 */
[----:B0-----:R-:W-:-:S04]  /*0d60*/  IMAD.WIDE.U32 R12, R5, 0x8, R26 ;  /* 0x00000008050c7825 */ /* 0x001fc800078e001a */
[----:B------:R-:W-:Y:S02]  /*0d70*/  IMAD.WIDE R16, R31, 0x8, R26 ;  /* 0x000000081f107825 */ /* 0x000fe400078e021a */
[----:B------:R-:W2:Y:S02]  /*0d80*/  LDG.E.64 R12, desc[UR8][R12.64] ;  /* 0x000000080c0c7981 */ /* 0x000ea4000c1e1b00 */
[----:B-1----:R-:W-:Y:S02]  /*0d90*/  IMAD.WIDE R24, R33, 0x8, R24 ;  /* 0x0000000821187825 */ /* 0x002fe400078e0218 */
[----:B------:R0:W3:Y:S04]  /*0da0*/  LDG.E.64 R22, desc[UR8][R16.64] ;  /* 0x0000000810167981 */ /* 0x0000e8000c1e1b00 */
[----:B------:R-:W3:Y:S01]  /*0db0*/  LDG.E.64 R14, desc[UR8][R24.64] ;  /* 0x00000008180e7981 */ /* 0x000ee2000c1e1b00 */
[----:B0-----:R-:W-:Y:S01]  /*0dc0*/  IMAD.WIDE R16, R10, 0x8, R16 ;  /* 0x000000080a107825 */ /* 0x001fe200078e0210 */
[----:B---3--:R-:W-:-:S02]  /*0dd0*/  DFMA R22, R22, R14, R18 ;  /* 0x0000000e1616722b */ /* 0x008fc40000000012 */
[----:B--2---:R-:W-:Y:S02]  /*0de0*/  DFMA R20, R14, R12, R20 ;  /* 0x0000000c0e14722b */ /* 0x004fe40000000014 */
[----:B------:R0:W2:Y:S01]  /*0df0*/  LDG.E.64 R18, desc[UR8][R16.64] ;  /* 0x0000000810127981 */ /* 0x0000a2000c1e1b00 */
[----:B------:R-:W-:-:S03]  /*0e00*/  IMAD.WIDE.U32 R14, R9, 0x8, R26 ;  /* 0x00000008090e7825 */ /* 0x000fc600078e001a */
[----:B------:R-:W3:Y:S04]  /*0e10*/  LDG.E.64 R12, desc[UR8][R24.64+0x8] ;  /* 0x00000808180c7981 */ /* 0x000ee8000c1e1b00 */
[----:B------:R-:W3:Y:S01]  /*0e20*/  LDG.E.64 R14, desc[UR8][R14.64] ;  /* 0x000000080e0e7981 */ /* 0x000ee2000c1e1b00 */
[----:B0-----:R-:W-:Y:S01]  /*0e30*/  IMAD.WIDE R16, R10, 0x8, R16 ;  /* 0x000000080a107825 */ /* 0x001fe200078e0210 */
[----:B---3--:R-:W-:-:S03]  /*0e40*/  DFMA R14, R12, R14, R20 ;  /* 0x0000000e0c0e722b */ /* 0x008fc60000000014 */
[----:B------:R-:W-:Y:S01]  /*0e50*/  IMAD.WIDE.U32 R20, R8, 0x8, R26 ;  /* 0x0000000808147825 */ /* 0x000fe200078e001a */
[----:B--2---:R-:W-:Y:S01]  /*0e60*/  DFMA R18, R18, R12, R22 ;  /* 0x0000000c1212722b */ /* 0x004fe20000000016 */
[----:B------:R-:W2:Y:S04]  /*0e70*/  LDG.E.64 R12, desc[UR8][R24.64+0x10] ;  /* 0x00001008180c7981 */ /* 0x000ea8000c1e1b00 */
[----:B------:R-:W2:Y:S04]  /*0e80*/  LDG.E.64 R20, desc[UR8][R20.64] ;  /* 0x0000000814147981 */ /* 0x000ea8000c1e1b00 */
[----:B------:R0:W3:Y:S02]  /*0e90*/  LDG.E.64 R22, desc[UR8][R16.64] ;  /* 0x0000000810167981 */ /* 0x0000e4000c1e1b00 */
[----:B0-----:R-:W-:Y:S01]  /*0ea0*/  IMAD.WIDE R16, R10, 0x8, R16 ;  /* 0x000000080a107825 */ /* 0x001fe200078e0210 */
[----:B--2---:R-:W-:-:S03]  /*0eb0*/  DFMA R20, R12, R20, R14 ;  /* 0x000000140c14722b */ /* 0x004fc6000000000e */
[----:B------:R-:W-:Y:S01]  /*0ec0*/  IMAD.WIDE.U32 R14, R28, 0x8, R26 ;  /* 0x000000081c0e7825 */ /* 0x000fe200078e001a */
[----:B---3--:R-:W-:Y:S01]  /*0ed0*/  DFMA R22, R22, R12, R18 ;  /* 0x0000000c1616722b */ /* 0x008fe20000000012 */
        /* <DEDUP_REMOVED lines=15> */
[----:B------:R0:W2:Y:S04]  /*0fd0*/  LDG.E.64 R12, desc[UR8][R16.64] ;  /* 0x00000008100c7981 */ /* 0x0000a8000c1e1b00 */
[----:B------:R-:W3:Y:S01]  /*0fe0*/  LDG.E.64 R14, desc[UR8][R14.64] ;  /* 0x000000080e0e7981 */ /* 0x000ee2000c1e1b00 */
[----:B0-----:R-:W-:Y:S01]  /*0ff0*/  IMAD.WIDE R16, R10, 0x8, R16 ;  /* 0x000000080a107825 */ /* 0x001fe200078e0210 */
[----:B--2---:R-:W-:-:S03]  /*1000*/  DFMA R12, R12, R18, R22 ;  /* 0x000000120c0c722b */ /* 0x004fc60000000016 */
[--C-:B------:R-:W-:Y:S01]  /*1010*/  IMAD.WIDE.U32 R22, R34, 0x8, R26.reuse ;  /* 0x0000000822167825 */ /* 0x100fe200078e001a */
[----:B---3--:R-:W-:Y:S01]  /*1020*/  DFMA R14, R18, R14, R20 ;  /* 0x0000000e120e722b */ /* 0x008fe20000000014 */
[----:B------:R-:W2:Y:S02]  /*1030*/  LDG.E.64 R20, desc[UR8][R24.64+0x30] ;  /* 0x0000300818147981 */ /* 0x000ea4000c1e1b00 */
[----:B------:R-:W-:Y:S02]  /*1040*/  IMAD.WIDE.U32 R26, R32, 0x8, R26 ;  /* 0x00000008201a7825 */ /* 0x000fe400078e001a */
[----:B------:R-:W2:Y:S04]  /*1050*/  LDG.E.64 R22, desc[UR8][R22.64] ;  /* 0x0000000816167981 */ /* 0x000ea8000c1e1b00 */
[----:B------:R0:W3:Y:S04]  /*1060*/  LDG.E.64 R18, desc[UR8][R16.64] ;  /* 0x0000000810127981 */ /* 0x0000e8000c1e1b00 */
[----:B------:R-:W4:Y:S04]  /*1070*/  LDG.E.64 R26, desc[UR8][R26.64] ;  /* 0x000000081a1a7981 */ /* 0x000f28000c1e1b00 */
[----:B------:R-:W4:Y:S01]  /*1080*/  LDG.E.64 R24, desc[UR8][R24.64+0x38] ;  /* 0x0000380818187981 */ /* 0x000f22000c1e1b00 */
[----:B0-----:R-:W-:-:S06]  /*1090*/  IMAD.WIDE R16, R10, 0x8, R16 ;  /* 0x000000080a107825 */ /* 0x001fcc00078e0210 */
[----:B------:R-:W5:Y:S01]  /*10a0*/  LDG.E.64 R16, desc[UR8][R16.64] ;  /* 0x0000000810107981 */ /* 0x000f62000c1e1b00 */
[----:B------:R-:W-:-:S04]  /*10b0*/  IADD3 R0, PT, PT, R0, 0x4, RZ ;  /* 0x0000000400007810 */ /* 0x000fc80007ffe0ff */
[----:B------:R-:W-:Y:S02]  /*10c0*/  ISETP.NE.AND P0, PT, R0, RZ, PT ;  /* 0x000000ff0000720c */ /* 0x000fe40003f05270 */
[----:B------:R-:W-:Y:S02]  /*10d0*/  IADD3 R6, PT, PT, R6, 0x8, RZ ;  /* 0x0000000806067810 */ /* 0x000fe40007ffe0ff */
[C---:B------:R-:W-:Y:S02]  /*10e0*/  LEA R5, R10.reuse, R5, 0x3 ;  /* 0x000000050a057211 */ /* 0x040fe400078e18ff */
[C---:B------:R-:W-:Y:S02]  /*10f0*/  LEA R9, R10.reuse, R9, 0x3 ;  /* 0x000000090a097211 */ /* 0x040fe400078e18ff */
[C---:B------:R-:W-:Y:S02]  /*1100*/  LEA R8, R10.reuse, R8, 0x3 ;  /* 0x000000080a087211 */ /* 0x040fe400078e18ff */
[----:B------:R-:W-:-:S02]  /*1110*/  LEA R28, R10, R28, 0x3 ;  /* 0x0000001c0a1c7211 */ /* 0x000fc400078e18ff */
[C---:B------:R-:W-:Y:S02]  /*1120*/  LEA R29, R10.reuse, R29, 0x3 ;  /* 0x0000001d0a1d7211 */ /* 0x040fe400078e18ff */
[C---:B------:R-:W-:Y:S02]  /*1130*/  LEA R30, R10.reuse, R30, 0x3 ;  /* 0x0000001e0a1e7211 */ /* 0x040fe400078e18ff */
[C---:B------:R-:W-:Y:S02]  /*1140*/  LEA R31, R10.reuse, R31, 0x3 ;  /* 0x0000001f0a1f7211 */ /* 0x040fe400078e18ff */
[C---:B------:R-:W-:Y:S02]  /*1150*/  LEA R34, R10.reuse, R34, 0x3 ;  /* 0x000000220a227211 */ /* 0x040fe400078e18ff */
[----:B------:R-:W-:Y:S02]  /*1160*/  LEA R32, R10, R32, 0x3 ;  /* 0x000000200a207211 */ /* 0x000fe400078e18ff */
[----:B------:R-:W-:Y:S01]  /*1170*/  IADD3 R33, PT, PT, R33, 0x8, RZ ;  /* 0x0000000821217810 */ /* 0x000fe20007ffe0ff */
[----:B--2---:R-:W-:-:S02]  /*1180*/  DFMA R14, R20, R22, R14 ;  /* 0x00000016140e722b */ /* 0x004fc4000000000e */
[----:B---3--:R-:W-:-:S06]  /*1190*/  DFMA R18, R18, R20, R12 ;  /* 0x000000141212722b */ /* 0x008fcc000000000c */
[----:B----4-:R-:W-:Y:S02]  /*11a0*/  DFMA R20, R24, R26, R14 ;  /* 0x0000001a1814722b */ /* 0x010fe4000000000e */
[----:B-----5:R-:W-:Y:S01]  /*11b0*/  DFMA R18, R16, R24, R18 ;  /* 0x000000181012722b */ /* 0x020fe20000000012 */
[----:B------:R-:W-:Y:S10]  /*11c0*/  @P0 BRA `(.L_x_9) ;  /* 0xfffffff800dc0947 */ /* 0x000ff4000383ffff */
.L_x_8:
[----:B------:R-:W-:-:S04]  /*11d0*/  LEA.HI R0, R7, 0x1, RZ, 0x1f ;  /* 0x0000000107007811 */ /* 0x000fc800078ff8ff */
[----:B------:R-:W-:-:S13]  /*11e0*/  LOP3.LUT P0, R0, R0, 0x3, RZ, 0xc0, !PT ;  /* 0x0000000300007812 */ /* 0x000fda000780c0ff */
[----:B------:R-:W-:Y:S05]  /*11f0*/  @!P0 BRA `(.L_x_7) ;  /* 0x0000000000fc8947 */ /* 0x000fea0003800000 */
[----:B------:R-:W-:Y:S02]  /*1200*/  ISETP.NE.AND P1, PT, R0, 0x1, PT ;  /* 0x000000010000780c */ /* 0x000fe40003f25270 */
[----:B------:R-:W-:-:S11]  /*1210*/  LOP3.LUT P0, RZ, R7, 0x2, RZ, 0xc0, !PT ;  /* 0x0000000207ff7812 */ /* 0x000fd6000780c0ff */
[----:B------:R-:W-:Y:S05]  /*1220*/  @!P1 BRA `(.L_x_10) ;  /* 0x0000000000989947 */ /* 0x000fea0003800000 */
[----:B------:R-:W0:Y:S01]  /*1230*/  LDC.64 R26, c[0x0][0x380] ;  /* 0x0000e000ff1a7b82 */ /* 0x000e220000000a00 */
[-C--:B------:R-:W-:Y:S02]  /*1240*/  IMAD R7, R6, R10.reuse, R4 ;  /* 0x0000000a06077224 */ /* 0x080fe400078e0204 */
[----:B------:R-:W-:Y:S02]  /*1250*/  IMAD R5, R2, UR4, R6 ;  /* 0x0000000402057c24 */ /* 0x000fe4000f8e0206 */
[----:B------:R-:W-:-:S03]  /*1260*/  IMAD R33, R6, R10, R3 ;  /* 0x0000000a06217224 */ /* 0x000fc600078e0203 */
[----:B------:R-:W1:Y:S01]  /*1270*/  LDC.64 R8, c[0x0][0x388] ;  /* 0x0000e200ff087b82 */ /* 0x000e620000000a00 */
[C---:B0-----:R-:W-:Y:S01]  /*1280*/  IMAD.WIDE.U32 R12, R7.reuse, 0x8, R26 ;  /* 0x00000008070c7825 */ /* 0x041fe200078e001a */
[----:B------:R-:W-:-:S03]  /*1290*/  IADD3 R7, PT, PT, R7, R10, RZ ;  /* 0x0000000a07077210 */ /* 0x000fc60007ffe0ff */
[----:B------:R-:W-:Y:S02]  /*12a0*/  IMAD.WIDE R32, R33, 0x8, R26 ;  /* 0x0000000821207825 */ /* 0x000fe400078e021a */
[----:B------:R-:W2:Y:S02]  /*12b0*/  LDG.E.64 R12, desc[UR8][R12.64] ;  /* 0x000000080c0c7981 */ /* 0x000ea4000c1e1b00 */
[----:B-1----:R-:W-:Y:S02]  /*12c0*/  IMAD.WIDE R8, R5, 0x8, R8 ;  /* 0x0000000805087825 */ /* 0x002fe400078e0208 */
[----:B------:R-:W3:Y:S02]  /*12d0*/  LDG.E.64 R36, desc[UR8][R32.64] ;  /* 0x0000000820247981 */ /* 0x000ee4000c1e1b00 */
[C---:B------:R-:W-:Y:S02]  /*12e0*/  IMAD.WIDE.U32 R22, R7.reuse, 0x8, R26 ;  /* 0x0000000807167825 */ /* 0x040fe400078e001a */
[----:B------:R-:W2:Y:S02]  /*12f0*/  LDG.E.64 R14, desc[UR8][R8.64] ;  /* 0x00000008080e7981 */ /* 0x000ea4000c1e1b00 */
[----:B------:R-:W-:Y:S01]  /*1300*/  IMAD.WIDE R30, R10, 0x8, R32 ;  /* 0x000000080a1e7825 */ /* 0x000fe200078e0220 */
[-C--:B------:R-:W-:Y:S01]  /*1310*/  IADD3 R29, PT, PT, R7, R10.reuse, RZ ;  /* 0x0000000a071d7210 */ /* 0x080fe20007ffe0ff */
[----:B------:R-:W4:Y:S03]  /*1320*/  LDG.E.64 R16, desc[UR8][R8.64+0x8] ;  /* 0x0000080808107981 */ /* 0x000f26000c1e1b00 */
[C---:B------:R-:W-:Y:S01]  /*1330*/  IADD3 R5, PT, PT, R29.reuse, R10, RZ ;  /* 0x0000000a1d057210 */ /* 0x040fe20007ffe0ff */
[----:B------:R-:W4:Y:S01]  /*1340*/  LDG.E.64 R22, desc[UR8][R22.64] ;  /* 0x0000000816167981 */ /* 0x000f22000c1e1b00 */
[----:B------:R-:W-:-:S03]  /*1350*/  IMAD.WIDE.U32 R28, R29, 0x8, R26 ;  /* 0x000000081d1c7825 */ /* 0x000fc600078e001a */
[----:B------:R-:W5:Y:S01]  /*1360*/  LDG.E.64 R24, desc[UR8][R30.64] ;  /* 0x000000081e187981 */ /* 0x000f62000c1e1b00 */
[----:B------:R-:W-:-:S03]  /*1370*/  IMAD.WIDE R34, R10, 0x8, R30 ;  /* 0x000000080a227825 */ /* 0x000fc600078e021e */
[----:B------:R-:W5:Y:S01]  /*1380*/  LDG.E.64 R28, desc[UR8][R28.64] ;  /* 0x000000081c1c7981 */ /* 0x000f62000c1e1b00 */
[----:B------:R-:W-:-:S03]  /*1390*/  IMAD.WIDE.U32 R26, R5, 0x8, R26 ;  /* 0x00000008051a7825 */ /* 0x000fc600078e001a */
[----:B------:R0:W5:Y:S04]  /*13a0*/  LDG.E.64 R32, desc[UR8][R34.64] ;  /* 0x0000000822207981 */ /* 0x000168000c1e1b00 */
[----:B------:R-:W5:Y:S04]  /*13b0*/  LDG.E.64 R30, desc[UR8][R8.64+0x10] ;  /* 0x00001008081e7981 */ /* 0x000f68000c1e1b00 */
[----:B------:R-:W5:Y:S01]  /*13c0*/  LDG.E.64 R26, desc[UR8][R26.64] ;  /* 0x000000081a1a7981 */ /* 0x000f62000c1e1b00 */
[----:B0-----:R-:W-:-:S03]  /*13d0*/  IMAD.WIDE R34, R10, 0x8, R34 ;  /* 0x000000080a227825 */ /* 0x001fc600078e0222 */
[----:B------:R-:W5:Y:S04]  /*13e0*/  LDG.E.64 R8, desc[UR8][R8.64+0x18] ;  /* 0x0000180808087981 */ /* 0x000f68000c1e1b00 */
[----:B------:R-:W5:Y:S01]  /*13f0*/  LDG.E.64 R34, desc[UR8][R34.64] ;  /* 0x0000000822227981 */ /* 0x000f62000c1e1b00 */
[----:B------:R-:W-:Y:S01]  /*1400*/  IADD3 R6, PT, PT, R6, 0x4, RZ ;  /* 0x0000000406067810 */ /* 0x000fe20007ffe0ff */
[----:B--2---:R-:W-:Y:S02]  /*1410*/  DFMA R12, R14, R12, R20 ;  /* 0x0000000c0e0c722b */ /* 0x004fe40000000014 */
[----:B---3--:R-:W-:-:S06]  /*1420*/  DFMA R36, R36, R14, R18 ;  /* 0x0000000e2424722b */ /* 0x008fcc0000000012 */
[----:B----4-:R-:W-:Y:S02]  /*1430*/  DFMA R12, R16, R22, R12 ;  /* 0x00000016100c722b */ /* 0x010fe4000000000c */
[----:B-----5:R-:W-:-:S06]  /*1440*/  DFMA R24, R24, R16, R36 ;  /* 0x000000101818722b */ /* 0x020fcc0000000024 */
[----:B------:R-:W-:Y:S02]  /*1450*/  DFMA R12, R30, R28, R12 ;  /* 0x0000001c1e0c722b */ /* 0x000fe4000000000c */
[----:B------:R-:W-:-:S06]  /*1460*/  DFMA R24, R32, R30, R24 ;  /* 0x0000001e2018722b */ /* 0x000fcc0000000018 */
[----:B------:R-:W-:Y:S02]  /*1470*/  DFMA R20, R8, R26, R12 ;  /* 0x0000001a0814722b */ /* 0x000fe4000000000c */
[----:B------:R-:W-:-:S11]  /*1480*/  DFMA R18, R34, R8, R24 ;  /* 0x000000082212722b */ /* 0x000fd60000000018 */
.L_x_10:
[----:B------:R-:W-:Y:S05]  /*1490*/  @P0 BRA `(.L_x_7) ;  /* 0x0000000000540947 */ /* 0x000fea0003800000 */
[----:B------:R-:W0:Y:S01]  /*14a0*/  LDC.64 R8, c[0x0][0x380] ;  /* 0x0000e000ff087b82 */ /* 0x000e220000000a00 */
[-C--:B------:R-:W-:Y:S02]  /*14b0*/  IMAD R7, R6, R10.reuse, R4 ;  /* 0x0000000a06077224 */ /* 0x080fe400078e0204 */
[----:B------:R-:W-:Y:S02]  /*14c0*/  IMAD R5, R2, UR4, R6 ;  /* 0x0000000402057c24 */ /* 0x000fe4000f8e0206 */
[-C--:B------:R-:W-:Y:S01]  /*14d0*/  IMAD R13, R6, R10.reuse, R3 ;  /* 0x0000000a060d7224 */ /* 0x080fe200078e0203 */
[C---:B------:R-:W-:Y:S02]  /*14e0*/  IADD3 R27, PT, PT, R7.reuse, R10, RZ ;  /* 0x0000000a071b7210 */ /* 0x040fe40007ffe0ff */
[----:B------:R-:W1:Y:S01]  /*14f0*/  LDC.64 R16, c[0x0][0x388] ;  /* 0x0000e200ff107b82 */ /* 0x000e620000000a00 */
[----:B0-----:R-:W-:-:S04]  /*1500*/  IMAD.WIDE.U32 R22, R7, 0x8, R8 ;  /* 0x0000000807167825 */ /* 0x001fc800078e0008 */
[----:B------:R-:W-:Y:S02]  /*1510*/  IMAD.WIDE R12, R13, 0x8, R8 ;  /* 0x000000080d0c7825 */ /* 0x000fe400078e0208 */
[----:B------:R-:W2:Y:S02]  /*1520*/  LDG.E.64 R22, desc[UR8][R22.64] ;  /* 0x0000000816167981 */ /* 0x000ea4000c1e1b00 */
[----:B-1----:R-:W-:Y:S02]  /*1530*/  IMAD.WIDE R16, R5, 0x8, R16 ;  /* 0x0000000805107825 */ /* 0x002fe400078e0210 */
[----:B------:R-:W3:Y:S02]  /*1540*/  LDG.E.64 R14, desc[UR8][R12.64] ;  /* 0x000000080c0e7981 */ /* 0x000ee4000c1e1b00 */
[----:B------:R-:W-:Y:S02]  /*1550*/  IMAD.WIDE R24, R10, 0x8, R12 ;  /* 0x000000080a187825 */ /* 0x000fe400078e020c */
[----:B------:R-:W3:Y:S02]  /*1560*/  LDG.E.64 R6, desc[UR8][R16.64] ;  /* 0x0000000810067981 */ /* 0x000ee4000c1e1b00 */
[----:B------:R-:W-:-:S02]  /*1570*/  IMAD.WIDE.U32 R26, R27, 0x8, R8 ;  /* 0x000000081b1a7825 */ /* 0x000fc400078e0008 */
[----:B------:R-:W4:Y:S04]  /*1580*/  LDG.E.64 R8, desc[UR8][R16.64+0x8] ;  /* 0x0000080810087981 */ /* 0x000f28000c1e1b00 */
[----:B------:R-:W4:Y:S04]  /*1590*/  LDG.E.64 R24, desc[UR8][R24.64] ;  /* 0x0000000818187981 */ /* 0x000f28000c1e1b00 */
[----:B------:R-:W5:Y:S01]  /*15a0*/  LDG.E.64 R26, desc[UR8][R26.64] ;  /* 0x000000081a1a7981 */ /* 0x000f62000c1e1b00 */
[----:B---3--:R-:W-:Y:S02]  /*15b0*/  DFMA R14, R14, R6, R18 ;  /* 0x000000060e0e722b */ /* 0x008fe40000000012 */
[----:B--2---:R-:W-:-:S06]  /*15c0*/  DFMA R20, R6, R22, R20 ;  /* 0x000000160614722b */ /* 0x004fcc0000000014 */
[----:B----4-:R-:W-:Y:S02]  /*15d0*/  DFMA R18, R24, R8, R14 ;  /* 0x000000081812722b */ /* 0x010fe4000000000e */
[----:B-----5:R-:W-:-:S11]  /*15e0*/  DFMA R20, R8, R26, R20 ;  /* 0x0000001a0814722b */ /* 0x020fd60000000014 */
.L_x_7:
[----:B------:R-:W0:Y:S01]  /*15f0*/  LDC.64 R6, c[0x0][0x390] ;  /* 0x0000e400ff067b82 */ /* 0x000e220000000a00 */
[-C--:B------:R-:W-:Y:S02]  /*1600*/  IMAD R3, R3, R11.reuse, UR4 ;  /* 0x0000000403037e24 */ /* 0x080fe4000f8e020b */
[----:B------:R-:W-:Y:S02]  /*1610*/  IMAD R11, R4, R11, UR4 ;  /* 0x00000004040b7e24 */ /* 0x000fe4000f8e020b */
[----:B0-----:R-:W-:-:S04]  /*1620*/  IMAD.WIDE R2, R3, 0x8, R6 ;  /* 0x0000000803027825 */ /* 0x001fc800078e0206 */
[----:B------:R-:W-:Y:S01]  /*1630*/  IMAD.WIDE.U32 R6, R11, 0x8, R6 ;  /* 0x000000080b067825 */ /* 0x000fe200078e0006 */
[----:B------:R-:W-:Y:S04]  /*1640*/  STG.E.64 desc[UR8][R2.64], R18 ;  /* 0x0000001202007986 */ /* 0x000fe8000c101b08 */
[----:B------:R-:W-:Y:S01]  /*1650*/  STG.E.64 desc[UR8][R6.64], R20 ;  /* 0x0000001406007986 */ /* 0x000fe2000c101b08 */
[----:B------:R-:W-:Y:S05]  /*1660*/  EXIT ;  /* 0x000000000000794d */ /* 0x000fea0003800000 */
.L_x_5:
[----:B------:R-:W-:-:S13]  /*1670*/  ISETP.GE.OR P0, PT, R3, R10, P0 ;  /* 0x0000000a0300720c */ /* 0x000fda0000706670 */
        /* <DEDUP_REMOVED lines=9> */
[----:B0-----:R-:W-:-:S05]  /*1710*/  IMAD.WIDE R12, R13, 0x8, R8 ;  /* 0x000000080d0c7825 */ /* 0x001fca00078e0208 */
[----:B------:R-:W2:Y:S01]  /*1720*/  LDG.E.64 R26, desc[UR8][R12.64] ;  /* 0x000000080c1a7981 */ /* 0x000ea2000c1e1b00 */
[----:B-1----:R-:W-:-:S04]  /*1730*/  IMAD.WIDE R8, R3, 0x8, R4 ;  /* 0x0000000803087825 */ /* 0x002fc800078e0204 */
[----:B------:R-:W-:Y:S01]  /*1740*/  IMAD.WIDE R4, R2, 0x8, R12 ;  /* 0x0000000802047825 */ /* 0x000fe200078e020c */
[----:B------:R-:W2:Y:S05]  /*1750*/  LDG.E.64 R22, desc[UR8][R8.64] ;  /* 0x0000000808167981 */ /* 0x000eaa000c1e1b00 */
[----:B------:R-:W3:Y:S01]  /*1760*/  LDG.E.64 R4, desc[UR8][R4.64] ;  /* 0x0000000804047981 */ /* 0x000ee2000c1e1b00 */
[C---:B--2---:R-:W-:Y:S02]  /*1770*/  DFMA R26, R22.reuse, R26, RZ ;  /* 0x0000001a161a722b */ /* 0x044fe400000000ff */
[----:B---3--:R-:W-:-:S11]  /*1780*/  DFMA R22, R22, R4, RZ ;  /* 0x000000041616722b */ /* 0x008fd600000000ff */
.L_x_12:
[----:B------:R-:W-:Y:S05]  /*1790*/  @P1 BRA `(.L_x_13) ;  /* 0x0000000400e81947 */ /* 0x000fea0003800000 */
[----:B------:R-:W-:-:S04]  /*17a0*/  LOP3.LUT R5, RZ, R6, RZ, 0x33, !PT ;  /* 0x00000006ff057212 */ /* 0x000fc800078e33ff */
[----:B------:R-:W-:-:S04]  /*17b0*/  IADD3 R5, PT, PT, R5, R2, RZ ;  /* 0x0000000205057210 */ /* 0x000fc80007ffe0ff */
[C---:B------:R-:W-:Y:S02]  /*17c0*/  ISETP.GE.U32.AND P0, PT, R5.reuse, 0x6, PT ;  /* 0x000000060500780c */ /* 0x040fe40003f06070 */
[----:B------:R-:W-:-:S04]  /*17d0*/  LEA.HI R4, R5, 0x1, RZ, 0x1f ;  /* 0x0000000105047811 */ /* 0x000fc800078ff8ff */
[----:B------:R-:W-:-:S07]  /*17e0*/  LOP3.LUT P1, R7, R4, 0x3, RZ, 0xc0, !PT ;  /* 0x0000000304077812 */ /* 0x000fce000782c0ff */
[----:B------:R-:W-:Y:S06]  /*17f0*/  @!P0 BRA `(.L_x_14) ;  /* 0x0000000000f88947 */ /* 0x000fec0003800000 */
[----:B------:R-:W-:Y:S01]  /*1800*/  LOP3.LUT R4, R4, 0xfffffffc, RZ, 0xc0, !PT ;  /* 0xfffffffc04047812 */ /* 0x000fe200078ec0ff */
[----:B------:R-:W-:Y:S02]  /*1810*/  IMAD R32, R2, UR4, R6 ;  /* 0x0000000402207c24 */ /* 0x000fe4000f8e0206 */
[----:B------:R-:W-:Y:S01]  /*1820*/  IMAD R0, R6, R10, R3 ;  /* 0x0000000a06007224 */ /* 0x000fe200078e0203 */
[----:B------:R-:W-:-:S07]  /*1830*/  IADD3 R4, PT, PT, -R4, RZ, RZ ;  /* 0x000000ff04047210 */ /* 0x000fce0007ffe1ff */
.L_x_15:
[----:B------:R-:W0:Y:S08]  /*1840*/  LDC.64 R28, c[0x0][0x388] ;  /* 0x0000e200ff1c7b82 */ /* 0x000e300000000a00 */
[----:B------:R-:W1:Y:S01]  /*1850*/  LDC.64 R34, c[0x0][0x380] ;  /* 0x0000e000ff227b82 */ /* 0x000e620000000a00 */
[----:B0-----:R-:W-:-:S05]  /*1860*/  IMAD.WIDE R28, R32, 0x8, R28 ;  /* 0x00000008201c7825 */ /* 0x001fca00078e021c */
[----:B------:R-:W2:Y:S01]  /*1870*/  LDG.E.64 R24, desc[UR8][R28.64] ;  /* 0x000000081c187981 */ /* 0x000ea2000c1e1b00 */
[----:B------:R-:W-:-:S03]  /*1880*/  IMAD.WIDE R12, R2, 0x8, R28 ;  /* 0x00000008020c7825 */ /* 0x000fc600078e021c */
[----:B------:R-:W3:Y:S01]  /*1890*/  LDG.E.64 R16, desc[UR8][R28.64+0x8] ;  /* 0x000008081c107981 */ /* 0x000ee2000c1e1b00 */
[----:B-1----:R-:W-:-:S03]  /*18a0*/  IMAD.WIDE R34, R0, 0x8, R34 ;  /* 0x0000000800227825 */ /* 0x002fc600078e0222 */
[----:B------:R-:W4:Y:S04]  /*18b0*/  LDG.E.64 R20, desc[UR8][R12.64] ;  /* 0x000000080c147981 */ /* 0x000f28000c1e1b00 */
[----:B------:R-:W2:Y:S01]  /*18c0*/  LDG.E.64 R8, desc[UR8][R34.64] ;  /* 0x0000000822087981 */ /* 0x000ea2000c1e1b00 */
[----:B------:R-:W-:-:S03]  /*18d0*/  IMAD.WIDE R30, R10, 0x8, R34 ;  /* 0x000000080a1e7825 */ /* 0x000fc600078e0222 */
[----:B------:R-:W5:Y:S04]  /*18e0*/  LDG.E.64 R14, desc[UR8][R12.64+0x8] ;  /* 0x000008080c0e7981 */ /* 0x000f68000c1e1b00 */
[----:B------:R0:W3:Y:S02]  /*18f0*/  LDG.E.64 R18, desc[UR8][R30.64] ;  /* 0x000000081e127981 */ /* 0x0000e4000c1e1b00 */
[----:B0-----:R-:W-:Y:S01]  /*1900*/  IMAD.WIDE R30, R10, 0x8, R30 ;  /* 0x000000080a1e7825 */ /* 0x001fe200078e021e */
[C---:B--2---:R-:W-:Y:S02]  /*1910*/  DFMA R26, R8.reuse, R24, R26 ;  /* 0x00000018081a722b */ /* 0x044fe4000000001a */
[----:B----4-:R-:W-:Y:S01]  /*1920*/  DFMA R20, R8, R20, R22 ;  /* 0x000000140814722b */ /* 0x010fe20000000016 */
[----:B------:R-:W2:Y:S04]  /*1930*/  LDG.E.64 R24, desc[UR8][R28.64+0x10] ;  /* 0x000010081c187981 */ /* 0x000ea8000c1e1b00 */
[----:B------:R0:W2:Y:S04]  /*1940*/  LDG.E.64 R8, desc[UR8][R30.64] ;  /* 0x000000081e087981 */ /* 0x0000a8000c1e1b00 */
[----:B------:R-:W4:Y:S01]  /*1950*/  LDG.E.64 R22, desc[UR8][R12.64+0x10] ;  /* 0x000010080c167981 */ /* 0x000f22000c1e1b00 */
[----:B---3--:R-:W-:-:S02]  /*1960*/  DFMA R16, R18, R16, R26 ;  /* 0x000000101210722b */ /* 0x008fc4000000001a */
[----:B-----5:R-:W-:Y:S01]  /*1970*/  DFMA R14, R18, R14, R20 ;  /* 0x0000000e120e722b */ /* 0x020fe20000000014 */
[----:B------:R-:W3:Y:S01]  /*1980*/  LDG.E.64 R26, desc[UR8][R28.64+0x18] ;  /* 0x000018081c1a7981 */ /* 0x000ee2000c1e1b00 */
[----:B0-----:R-:W-:-:S03]  /*1990*/  IMAD.WIDE R30, R10, 0x8, R30 ;  /* 0x000000080a1e7825 */ /* 0x001fc600078e021e */
[----:B------:R-:W5:Y:S04]  /*19a0*/  LDG.E.64 R18, desc[UR8][R12.64+0x18] ;  /* 0x000018080c127981 */ /* 0x000f68000c1e1b00 */
[----:B------:R0:W3:Y:S02]  /*19b0*/  LDG.E.64 R20, desc[UR8][R30.64] ;  /* 0x000000081e147981 */ /* 0x0000e4000c1e1b00 */
[----:B0-----:R-:W-:Y:S01]  /*19c0*/  IMAD.WIDE R30, R10, 0x8, R30 ;  /* 0x000000080a1e7825 */ /* 0x001fe200078e021e */
[----:B--2---:R-:W-:-:S04]  /*19d0*/  DFMA R24, R8, R24, R16 ;  /* 0x000000180818722b */ /* 0x004fc80000000010 */
[----:B------:R0:W2:Y:S01]  /*19e0*/  LDG.E.64 R16, desc[UR8][R30.64] ;  /* 0x000000081e107981 */ /* 0x0000a2000c1e1b00 */
[----:B----4-:R-:W-:-:S03]  /*19f0*/  DFMA R22, R8, R22, R14 ;  /* 0x000000160816722b */ /* 0x010fc6000000000e */
[----:B------:R-:W2:Y:S04]  /*1a00*/  LDG.E.64 R14, desc[UR8][R28.64+0x20] ;  /* 0x000020081c0e7981 */ /* 0x000ea8000c1e1b00 */
[----:B------:R-:W4:Y:S01]  /*1a10*/  LDG.E.64 R8, desc[UR8][R12.64+0x20] ;  /* 0x000020080c087981 */ /* 0x000f22000c1e1b00 */
[C---:B0-----:R-:W-:Y:S01]  /*1a20*/  IMAD.WIDE R30, R10.reuse, 0x8, R30 ;  /* 0x000000080a1e7825 */ /* 0x041fe200078e021e */
[C---:B---3--:R-:W-:Y:S02]  /*1a30*/  DFMA R26, R20.reuse, R26, R24 ;  /* 0x0000001a141a722b */ /* 0x048fe40000000018 */
[----:B-----5:R-:W-:Y:S01]  /*1a40*/  DFMA R18, R20, R18, R22 ;  /* 0x000000121412722b */ /* 0x020fe20000000016 */
[----:B------:R-:W3:Y:S04]  /*1a50*/  LDG.E.64 R24, desc[UR8][R28.64+0x28] ;  /* 0x000028081c187981 */ /* 0x000ee8000c1e1b00 */
[----:B------:R0:W3:Y:S04]  /*1a60*/  LDG.E.64 R20, desc[UR8][R30.64] ;  /* 0x000000081e147981 */ /* 0x0000e8000c1e1b00 */
[----:B------:R-:W5:Y:S01]  /*1a70*/  LDG.E.64 R22, desc[UR8][R12.64+0x28] ;  /* 0x000028080c167981 */ /* 0x000f62000c1e1b00 */
[----:B0-----:R-:W-:Y:S01]  /*1a80*/  IMAD.WIDE R30, R10, 0x8, R30 ;  /* 0x000000080a1e7825 */ /* 0x001fe200078e021e */
[----:B--2---:R-:W-:-:S02]  /*1a90*/  DFMA R14, R16, R14, R26 ;  /* 0x0000000e100e722b */ /* 0x004fc4000000001a */
[----:B------:R-:W2:Y:S01]  /*1aa0*/  LDG.E.64 R26, desc[UR8][R12.64+0x30] ;  /* 0x000030080c1a7981 */ /* 0x000ea2000c1e1b00 */
[----:B----4-:R-:W-:-:S03]  /*1ab0*/  DFMA R8, R16, R8, R18 ;  /* 0x000000081008722b */ /* 0x010fc60000000012 */
[----:B------:R-:W4:Y:S04]  /*1ac0*/  LDG.E.64 R18, desc[UR8][R28.64+0x30] ;  /* 0x000030081c127981 */ /* 0x000f28000c1e1b00 */
[----:B------:R0:W4:Y:S04]  /*1ad0*/  LDG.E.64 R16, desc[UR8][R30.64] ;  /* 0x000000081e107981 */ /* 0x000128000c1e1b00 */
[----:B------:R-:W2:Y:S04]  /*1ae0*/  LDG.E.64 R12, desc[UR8][R12.64+0x38] ;  /* 0x000038080c0c7981 */ /* 0x000ea8000c1e1b00 */
[----:B------:R-:W2:Y:S01]  /*1af0*/  LDG.E.64 R28, desc[UR8][R28.64+0x38] ;  /* 0x000038081c1c7981 */ /* 0x000ea2000c1e1b00 */
[----:B0-----:R-:W-:-:S06]  /*1b00*/  IMAD.WIDE R30, R10, 0x8, R30 ;  /* 0x000000080a1e7825 */ /* 0x001fcc00078e021e */
[----:B------:R-:W2:Y:S01]  /*1b10*/  LDG.E.64 R30, desc[UR8][R30.64] ;  /* 0x000000081e1e7981 */ /* 0x000ea2000c1e1b00 */
[----:B------:R-:W-:Y:S01]  /*1b20*/  IADD3 R4, PT, PT, R4, 0x4, RZ ;  /* 0x0000000404047810 */ /* 0x000fe20007ffe0ff */
[C---:B---3--:R-:W-:Y:S02]  /*1b30*/  DFMA R14, R20.reuse, R24, R14 ;  /* 0x00000018140e722b */ /* 0x048fe4000000000e */
[----:B-----5:R-:W-:Y:S01]  /*1b40*/  DFMA R8, R20, R22, R8 ;  /* 0x000000161408722b */ /* 0x020fe20000000008 */
[----:B------:R-:W-:Y:S02]  /*1b50*/  ISETP.NE.AND P0, PT, R4, RZ, PT ;  /* 0x000000ff0400720c */ /* 0x000fe40003f05270 */
[----:B------:R-:W-:Y:S02]  /*1b60*/  IADD3 R6, PT, PT, R6, 0x8, RZ ;  /* 0x0000000806067810 */ /* 0x000fe40007ffe0ff */
[----:B------:R-:W-:Y:S02]  /*1b70*/  LEA R0, R10, R0, 0x3 ;  /* 0x000000000a007211 */ /* 0x000fe400078e18ff */
[----:B------:R-:W-:Y:S01]  /*1b80*/  IADD3 R32, PT, PT, R32, 0x8, RZ ;  /* 0x0000000820207810 */ /* 0x000fe20007ffe0ff */
[----:B----4-:R-:W-:-:S02]  /*1b90*/  DFMA R14, R16, R18, R14 ;  /* 0x00000012100e722b */ /* 0x010fc4000000000e */
[----:B--2---:R-:W-:-:S06]  /*1ba0*/  DFMA R8, R16, R26, R8 ;  /* 0x0000001a1008722b */ /* 0x004fcc0000000008 */
[C---:B------:R-:W-:Y:S02]  /*1bb0*/  DFMA R26, R30.reuse, R28, R14 ;  /* 0x0000001c1e1a722b */ /* 0x040fe4000000000e */
[----:B------:R-:W-:Y:S01]  /*1bc0*/  DFMA R22, R30, R12, R8 ;  /* 0x0000000c1e16722b */ /* 0x000fe20000000008 */
[----:B------:R-:W-:Y:S10]  /*1bd0*/  @P0 BRA `(.L_x_15) ;  /* 0xfffffffc00180947 */ /* 0x000ff4000383ffff */
.L_x_14:
[----:B------:R-:W-:Y:S05]  /*1be0*/  @!P1 BRA `(.L_x_13) ;  /* 0x0000000000d49947 */ /* 0x000fea0003800000 */
[----:B------:R-:W-:Y:S02]  /*1bf0*/  ISETP.NE.AND P1, PT, R7, 0x1, PT ;  /* 0x000000010700780c */ /* 0x000fe40003f25270 */
[----:B------:R-:W-:-:S11]  /*1c00*/  LOP3.LUT P0, RZ, R5, 0x2, RZ, 0xc0, !PT ;  /* 0x0000000205ff7812 */ /* 0x000fd6000780c0ff */
[----:B------:R-:W-:Y:S05]  /*1c10*/  @!P1 BRA `(.L_x_16) ;  /* 0x00000000007c9947 */ /* 0x000fea0003800000 */
[----:B------:R-:W0:Y:S01]  /*1c20*/  LDC.64 R32, c[0x0][0x388] ;  /* 0x0000e200ff207b82 */ /* 0x000e220000000a00 */
[----:B------:R-:W-:Y:S02]  /*1c30*/  IMAD R7, R2, UR4, R6 ;  /* 0x0000000402077c24 */ /* 0x000fe4000f8e0206 */
[----:B------:R-:W-:-:S05]  /*1c40*/  IMAD R31, R6, R10, R3 ;  /* 0x0000000a061f7224 */ /* 0x000fca00078e0203 */
[----:B------:R-:W1:Y:S01]  /*1c50*/  LDC.64 R4, c[0x0][0x380] ;  /* 0x0000e000ff047b82 */ /* 0x000e620000000a00 */
[----:B0-----:R-:W-:-:S05]  /*1c60*/  IMAD.WIDE R32, R7, 0x8, R32 ;  /* 0x0000000807207825 */ /* 0x001fca00078e0220 */
[----:B------:R-:W2:Y:S01]  /*1c70*/  LDG.E.64 R28, desc[UR8][R32.64] ;  /* 0x00000008201c7981 */ /* 0x000ea2000c1e1b00 */
[----:B-1----:R-:W-:-:S03]  /*1c80*/  IMAD.WIDE R30, R31, 0x8, R4 ;  /* 0x000000081f1e7825 */ /* 0x002fc600078e0204 */
[----:B------:R-:W3:Y:S01]  /*1c90*/  LDG.E.64 R18, desc[UR8][R32.64+0x8] ;  /* 0x0000080820127981 */ /* 0x000ee2000c1e1b00 */
[----:B------:R-:W-:-:S03]  /*1ca0*/  IMAD.WIDE R4, R2, 0x8, R32 ;  /* 0x0000000802047825 */ /* 0x000fc600078e0220 */
[----:B------:R-:W2:Y:S04]  /*1cb0*/  LDG.E.64 R20, desc[UR8][R30.64] ;  /* 0x000000081e147981 */ /* 0x000ea8000c1e1b00 */
[----:B------:R-:W4:Y:S01]  /*1cc0*/  LDG.E.64 R24, desc[UR8][R4.64] ;  /* 0x0000000804187981 */ /* 0x000f22000c1e1b00 */
[----:B------:R-:W-:-:S03]  /*1cd0*/  IMAD.WIDE R8, R10, 0x8, R30 ;  /* 0x000000080a087825 */ /* 0x000fc600078e021e */
[----:B------:R-:W5:Y:S04]  /*1ce0*/  LDG.E.64 R16, desc[UR8][R4.64+0x8] ;  /* 0x0000080804107981 */ /* 0x000f68000c1e1b00 */
[----:B------:R-:W3:Y:S01]  /*1cf0*/  LDG.E.64 R14, desc[UR8][R8.64] ;  /* 0x00000008080e7981 */ /* 0x000ee2000c1e1b00 */
[----:B------:R-:W-:-:S03]  /*1d00*/  IMAD.WIDE R36, R10, 0x8, R8 ;  /* 0x000000080a247825 */ /* 0x000fc600078e0208 */
[----:B------:R-:W5:Y:S04]  /*1d10*/  LDG.E.64 R12, desc[UR8][R32.64+0x10] ;  /* 0x00001008200c7981 */ /* 0x000f68000c1e1b00 */
[----:B------:R-:W5:Y:S01]  /*1d20*/  LDG.E.64 R30, desc[UR8][R4.64+0x10] ;  /* 0x00001008041e7981 */ /* 0x000f62000c1e1b00 */
[----:B------:R-:W-:-:S03]  /*1d30*/  IMAD.WIDE R34, R10, 0x8, R36 ;  /* 0x000000080a227825 */ /* 0x000fc600078e0224 */
[----:B------:R-:W5:Y:S04]  /*1d40*/  LDG.E.64 R8, desc[UR8][R36.64] ;  /* 0x0000000824087981 */ /* 0x000f68000c1e1b00 */
[----:B------:R-:W5:Y:S04]  /*1d50*/  LDG.E.64 R32, desc[UR8][R32.64+0x18] ;  /* 0x0000180820207981 */ /* 0x000f68000c1e1b00 */
[----:B------:R-:W5:Y:S04]  /*1d60*/  LDG.E.64 R34, desc[UR8][R34.64] ;  /* 0x0000000822227981 */ /* 0x000f68000c1e1b00 */
[----:B------:R-:W5:Y:S01]  /*1d70*/  LDG.E.64 R36, desc[UR8][R4.64+0x18] ;  /* 0x0000180804247981 */ /* 0x000f62000c1e1b00 */
[----:B------:R-:W-:Y:S01]  /*1d80*/  IADD3 R6, PT, PT, R6, 0x4, RZ ;  /* 0x0000000406067810 */ /* 0x000fe20007ffe0ff */
[----:B--2---:R-:W-:-:S02]  /*1d90*/  DFMA R28, R20, R28, R26 ;  /* 0x0000001c141c722b */ /* 0x004fc4000000001a */
[----:B----4-:R-:W-:-:S06]  /*1da0*/  DFMA R24, R20, R24, R22 ;  /* 0x000000181418722b */ /* 0x010fcc0000000016 */
[C---:B---3--:R-:W-:Y:S02]  /*1db0*/  DFMA R18, R14.reuse, R18, R28 ;  /* 0x000000120e12722b */ /* 0x048fe4000000001c */
[----:B-----5:R-:W-:-:S06]  /*1dc0*/  DFMA R16, R14, R16, R24 ;  /* 0x000000100e10722b */ /* 0x020fcc0000000018 */
[C---:B------:R-:W-:Y:S02]  /*1dd0*/  DFMA R12, R8.reuse, R12, R18 ;  /* 0x0000000c080c722b */ /* 0x040fe40000000012 */
[----:B------:R-:W-:-:S06]  /*1de0*/  DFMA R16, R8, R30, R16 ;  /* 0x0000001e0810722b */ /* 0x000fcc0000000010 */
[C---:B------:R-:W-:Y:S02]  /*1df0*/  DFMA R26, R34.reuse, R32, R12 ;  /* 0x00000020221a722b */ /* 0x040fe4000000000c */
[----:B------:R-:W-:-:S11]  /*1e00*/  DFMA R22, R34, R36, R16 ;  /* 0x000000242216722b */ /* 0x000fd60000000010 */
.L_x_16:
[----:B------:R-:W-:Y:S05]  /*1e10*/  @P0 BRA `(.L_x_13) ;  /* 0x0000000000480947 */ /* 0x000fea0003800000 */
[----:B------:R-:W0:Y:S01]  /*1e20*/  LDC.64 R8, c[0x0][0x388] ;  /* 0x0000e200ff087b82 */ /* 0x000e220000000a00 */
[----:B------:R-:W-:Y:S02]  /*1e30*/  IMAD R13, R2, UR4, R6 ;  /* 0x00000004020d7c24 */ /* 0x000fe4000f8e0206 */
[----:B------:R-:W-:-:S05]  /*1e40*/  IMAD R7, R6, R10, R3 ;  /* 0x0000000a06077224 */ /* 0x000fca00078e0203 */
        /* <DEDUP_REMOVED lines=10> */
[----:B------:R-:W3:Y:S01]  /*1ef0*/  LDG.E.64 R18, desc[UR8][R18.64] ;  /* 0x0000000812127981 */ /* 0x000ee2000c1e1b00 */
[C---:B--2---:R-:W-:Y:S02]  /*1f00*/  DFMA R12, R6.reuse, R12, R26 ;  /* 0x0000000c060c722b */ /* 0x044fe4000000001a */
[----:B----4-:R-:W-:-:S06]  /*1f10*/  DFMA R16, R6, R16, R22 ;  /* 0x000000100610722b */ /* 0x010fcc0000000016 */
[C---:B---3--:R-:W-:Y:S02]  /*1f20*/  DFMA R26, R18.reuse, R20, R12 ;  /* 0x00000014121a722b */ /* 0x048fe4000000000c */
[----:B-----5:R-:W-:-:S11]  /*1f30*/  DFMA R22, R18, R24, R16 ;  /* 0x000000181216722b */ /* 0x020fd60000000010 */
.L_x_13:
[----:B------:R-:W0:Y:S01]  /*1f40*/  LDC.64 R4, c[0x0][0x390] ;  /* 0x0000e400ff047b82 */ /* 0x000e220000000a00 */
[----:B------:R-:W-:-:S04]  /*1f50*/  IMAD R3, R3, R11, UR4 ;  /* 0x0000000403037e24 */ /* 0x000fc8000f8e020b */
[----:B0-----:R-:W-:-:S05]  /*1f60*/  IMAD.WIDE R4, R3, 0x8, R4 ;  /* 0x0000000803047825 */ /* 0x001fca00078e0204 */
[----:B------:R-:W-:Y:S04]  /*1f70*/  STG.E.64 desc[UR8][R4.64], R26 ;  /* 0x0000001a04007986 */ /* 0x000fe8000c101b08 */
[----:B------:R-:W-:Y:S01]  /*1f80*/  STG.E.64 desc[UR8][R4.64+0x8], R22 ;  /* 0x0000081604007986 */ /* 0x000fe2000c101b08 */
[----:B------:R-:W-:Y:S05]  /*1f90*/  EXIT ;  /* 0x000000000000794d */ /* 0x000fea0003800000 */
.L_x_11:
[----:B------:R-:W-:-:S13]  /*1fa0*/  ISETP.GE.OR P1, PT, R3, R10, P1 ;  /* 0x0000000a0300720c */ /* 0x000fda0000f26670 */
[----:B------:R-:W-:Y:S05]  /*1fb0*/  @P1 EXIT ;  /* 0x000000000000194d */ /* 0x000fea0003800000 */
[C---:B------:R-:W-:Y:S02]  /*1fc0*/  ISETP.GT.AND P0, PT, R6.reuse, RZ, PT ;  /* 0x000000ff0600720c */ /* 0x040fe40003f04270 */
[----:B------:R-:W-:Y:S02]  /*1fd0*/  CS2R R16, SRZ ;  /* 0x0000000000107805 */ /* 0x000fe4000001ff00 */
[----:B------:R-:W-:-:S09]  /*1fe0*/  ISETP.GE.AND P1, PT, R6, R2, PT ;  /* 0x000000020600720c */ /* 0x000fd20003f26270 */
[----:B------:R-:W-:Y:S05]  /*1ff0*/  @!P0 BRA `(.L_x_17) ;  /* 0x0000000000208947 */ /* 0x000fea0003800000 */
[----:B------:R-:W0:Y:S01]  /*2000*/  LDC.64 R8, c[0x0][0x388] ;  /* 0x0000e200ff087b82 */ /* 0x000e220000000a00 */
[----:B------:R-:W-:-:S07]  /*2010*/  IMAD R13, R2, UR4, RZ ;  /* 0x00000004020d7c24 */ /* 0x000fce000f8e02ff */
[----:B------:R-:W1:Y:S01]  /*2020*/  LDC.64 R4, c[0x0][0x380] ;  /* 0x0000e000ff047b82 */ /* 0x000e620000000a00 */
[----:B0-----:R-:W-:-:S04]  /*2030*/  IMAD.WIDE R12, R13, 0x8, R8 ;  /* 0x000000080d0c7825 */ /* 0x001fc800078e0208 */
[----:B-1----:R-:W-:Y:S02]  /*2040*/  IMAD.WIDE R8, R3, 0x8, R4 ;  /* 0x0000000803087825 */ /* 0x002fe400078e0204 */
[----:B------:R-:W2:Y:S04]  /*2050*/  LDG.E.64 R4, desc[UR8][R12.64] ;  /* 0x000000080c047981 */ /* 0x000ea8000c1e1b00 */
[----:B------:R-:W2:Y:S02]  /*2060*/  LDG.E.64 R16, desc[UR8][R8.64] ;  /* 0x0000000808107981 */ /* 0x000ea4000c1e1b00 */
[----:B--2---:R-:W-:-:S11]  /*2070*/  DFMA R16, R16, R4, RZ ;  /* 0x000000041010722b */ /* 0x004fd600000000ff */
.L_x_17:
[----:B------:R-:W-:Y:S05]  /*2080*/  @P1 BRA `(.L_x_18) ;  /* 0x0000000800981947 */ /* 0x000fea0003800000 */
[----:B------:R-:W-:-:S04]  /*2090*/  LOP3.LUT R5, RZ, R6, RZ, 0x33, !PT ;  /* 0x00000006ff057212 */ /* 0x000fc800078e33ff */
[----:B------:R-:W-:-:S04]  /*20a0*/  IADD3 R4, PT, PT, R5, R2, RZ ;  /* 0x0000000205047210 */ /* 0x000fc80007ffe0ff */
[C---:B------:R-:W-:Y:S02]  /*20b0*/  ISETP.GE.U32.AND P0, PT, R4.reuse, 0xe, PT ;  /* 0x0000000e0400780c */ /* 0x040fe40003f06070 */
[----:B------:R-:W-:-:S04]  /*20c0*/  LEA.HI R5, R4, 0x1, RZ, 0x1f ;  /* 0x0000000104057811 */ /* 0x000fc800078ff8ff */
[----:B------:R-:W-:-:S04]  /*20d0*/  LOP3.LUT R7, R5, 0x7, RZ, 0xc0, !PT ;  /* 0x0000000705077812 */ /* 0x000fc800078ec0ff */
[----:B------:R-:W-:-:S03]  /*20e0*/  ISETP.NE.AND P1, PT, R7, RZ, PT ;  /* 0x000000ff0700720c */ /* 0x000fc60003f25270 */
[----:B------:R-:W-:Y:S10]  /*20f0*/  @!P0 BRA `(.L_x_19) ;  /* 0x0000000400348947 */ /* 0x000ff40003800000 */
[----:B------:R-:W-:Y:S01]  /*2100*/  LOP3.LUT R32, R5, 0xfffffff8, RZ, 0xc0, !PT ;  /* 0xfffffff805207812 */ /* 0x000fe200078ec0ff */
[----:B------:R-:W-:Y:S02]  /*2110*/  IMAD R33, R2, UR4, R6 ;  /* 0x0000000402217c24 */ /* 0x000fe4000f8e0206 */
[----:B------:R-:W-:Y:S01]  /*2120*/  IMAD R0, R6, R10, R3 ;  /* 0x0000000a06007224 */ /* 0x000fe200078e0203 */
[----:B------:R-:W-:-:S07]  /*2130*/  IADD3 R32, PT, PT, -R32, RZ, RZ ;  /* 0x000000ff20207210 */ /* 0x000fce0007ffe1ff */
.L_x_20:
[----:B------:R-:W0:Y:S08]  /*2140*/  LDC.64 R24, c[0x0][0x380] ;  /* 0x0000e000ff187b82 */ /* 0x000e300000000a00 */
[----:B------:R-:W1:Y:S01]  /*2150*/  LDC.64 R30, c[0x0][0x388] ;  /* 0x0000e200ff1e7b82 */ /* 0x000e620000000a00 */
[----:B0-----:R-:W-:-:S05]  /*2160*/  IMAD.WIDE R24, R0, 0x8, R24 ;  /* 0x0000000800187825 */ /* 0x001fca00078e0218 */
[----:B------:R-:W2:Y:S01]  /*2170*/  LDG.E.64 R22, desc[UR8][R24.64] ;  /* 0x0000000818167981 */ /* 0x000ea2000c1e1b00 */
[----:B-1----:R-:W-:-:S05]  /*2180*/  IMAD.WIDE R30, R33, 0x8, R30 ;  /* 0x00000008211e7825 */ /* 0x002fca00078e021e */
[----:B------:R-:W2:Y:S01]  /*2190*/  LDG.E.64 R18, desc[UR8][R30.64] ;  /* 0x000000081e127981 */ /* 0x000ea2000c1e1b00 */
[----:B------:R-:W-:-:S03]  /*21a0*/  IMAD.WIDE R28, R10, 0x8, R24 ;  /* 0x000000080a1c7825 */ /* 0x000fc600078e0218 */
[----:B------:R-:W3:Y:S04]  /*21b0*/  LDG.E.64 R12, desc[UR8][R30.64+0x8] ;  /* 0x000008081e0c7981 */ /* 0x000ee8000c1e1b00 */
[----:B------:R-:W3:Y:S01]  /*21c0*/  LDG.E.64 R14, desc[UR8][R28.64] ;  /* 0x000000081c0e7981 */ /* 0x000ee2000c1e1b00 */
[----:B------:R-:W-:-:S03]  /*21d0*/  IMAD.WIDE R20, R10, 0x8, R28 ;  /* 0x000000080a147825 */ /* 0x000fc600078e021c */
[----:B------:R-:W4:Y:S04]  /*21e0*/  LDG.E.64 R26, desc[UR8][R30.64+0x10] ;  /* 0x000010081e1a7981 */ /* 0x000f28000c1e1b00 */
[----:B------:R0:W4:Y:S04]  /*21f0*/  LDG.E.64 R8, desc[UR8][R20.64] ;  /* 0x0000000814087981 */ /* 0x000128000c1e1b00 */
[----:B------:R-:W5:Y:S01]  /*2200*/  LDG.E.64 R28, desc[UR8][R30.64+0x30] ;  /* 0x000030081e1c7981 */ /* 0x000f62000c1e1b00 */
[----:B0-----:R-:W-:-:S05]  /*2210*/  IMAD.WIDE R20, R10, 0x8, R20 ;  /* 0x000000080a147825 */ /* 0x001fca00078e0214 */
[----:B------:R0:W5:Y:S02]  /*2220*/  LDG.E.64 R24, desc[UR8][R20.64] ;  /* 0x0000000814187981 */ /* 0x000164000c1e1b00 */
[----:B0-----:R-:W-:Y:S01]  /*2230*/  IMAD.WIDE R20, R10, 0x8, R20 ;  /* 0x000000080a147825 */ /* 0x001fe200078e0214 */
[----:B--2---:R-:W-:Y:S01]  /*2240*/  DFMA R16, R22, R18, R16 ;  /* 0x000000121610722b */ /* 0x004fe20000000010 */
[----:B------:R-:W5:Y:S04]  /*2250*/  LDG.E.64 R22, desc[UR8][R30.64+0x18] ;  /* 0x000018081e167981 */ /* 0x000f68000c1e1b00 */
[----:B------:R0:W2:Y:S03]  /*2260*/  LDG.E.64 R18, desc[UR8][R20.64] ;  /* 0x0000000814127981 */ /* 0x0000a6000c1e1b00 */
[----:B---3--:R-:W-:-:S02]  /*2270*/  DFMA R12, R14, R12, R16 ;  /* 0x0000000c0e0c722b */ /* 0x008fc40000000010 */
[----:B------:R-:W2:Y:S01]  /*2280*/  LDG.E.64 R16, desc[UR8][R30.64+0x20] ;  /* 0x000020081e107981 */ /* 0x000ea2000c1e1b00 */
[----:B0-----:R-:W-:-:S05]  /*2290*/  IMAD.WIDE R20, R10, 0x8, R20 ;  /* 0x000000080a147825 */ /* 0x001fca00078e0214 */
[----:B----4-:R-:W-:Y:S01]  /*22a0*/  DFMA R26, R8, R26, R12 ;  /* 0x0000001a081a722b */ /* 0x010fe2000000000c */
[----:B------:R-:W3:Y:S04]  /*22b0*/  LDG.E.64 R8, desc[UR8][R30.64+0x28] ;  /* 0x000028081e087981 */ /* 0x000ee8000c1e1b00 */
[----:B------:R0:W3:Y:S02]  /*22c0*/  LDG.E.64 R12, desc[UR8][R20.64] ;  /* 0x00000008140c7981 */ /* 0x0000e4000c1e1b00 */
[----:B0-----:R-:W-:-:S05]  /*22d0*/  IMAD.WIDE R20, R10, 0x8, R20 ;  /* 0x000000080a147825 */ /* 0x001fca00078e0214 */
[----:B------:R0:W4:Y:S02]  /*22e0*/  LDG.E.64 R14, desc[UR8][R20.64] ;  /* 0x00000008140e7981 */ /* 0x000124000c1e1b00 */
[C---:B0-----:R-:W-:Y:S01]  /*22f0*/  IMAD.WIDE R20, R10.reuse, 0x8, R20 ;  /* 0x000000080a147825 */ /* 0x041fe200078e0214 */
[----:B-----5:R-:W-:Y:S01]  /*2300*/  DFMA R22, R24, R22, R26 ;  /* 0x000000161816722b */ /* 0x020fe2000000001a */
[----:B------:R-:W5:Y:S04]  /*2310*/  LDG.E.64 R24, desc[UR8][R30.64+0x38] ;  /* 0x000038081e187981 */ /* 0x000f68000c1e1b00 */
[----:B------:R-:W5:Y:S03]  /*2320*/  LDG.E.64 R26, desc[UR8][R20.64] ;  /* 0x00000008141a7981 */ /* 0x000f66000c1e1b00 */
[----:B--2---:R-:W-:Y:S01]  /*2330*/  DFMA R16, R18, R16, R22 ;  /* 0x000000101210722b */ /* 0x004fe20000000016 */
[C---:B------:R-:W-:Y:S01]  /*2340*/  IMAD.WIDE R22, R10.reuse, 0x8, R20 ;  /* 0x000000080a167825 */ /* 0x040fe200078e0214 */
[----:B------:R-:W2:Y:S06]  /*2350*/  LDG.E.64 R18, desc[UR8][R30.64+0x50] ;  /* 0x000050081e127981 */ /* 0x000eac000c1e1b00 */
[----:B---3--:R-:W-:Y:S01]  /*2360*/  DFMA R16, R12, R8, R16 ;  /* 0x000000080c10722b */ /* 0x008fe20000000010 */
[----:B------:R-:W3:Y:S04]  /*2370*/  LDG.E.64 R8, desc[UR8][R30.64+0x40] ;  /* 0x000040081e087981 */ /* 0x000ee8000c1e1b00 */
[----:B------:R0:W3:Y:S02]  /*2380*/  LDG.E.64 R12, desc[UR8][R22.64] ;  /* 0x00000008160c7981 */ /* 0x0000e4000c1e1b00 */
[C---:B0-----:R-:W-:Y:S01]  /*2390*/  IMAD.WIDE R22, R10.reuse, 0x8, R22 ;  /* 0x000000080a167825 */ /* 0x041fe200078e0216 */
[----:B----4-:R-:W-:Y:S01]  /*23a0*/  DFMA R28, R14, R28, R16 ;  /* 0x0000001c0e1c722b */ /* 0x010fe20000000010 */
[----:B------:R-:W4:Y:S04]  /*23b0*/  LDG.E.64 R14, desc[UR8][R30.64+0x48] ;  /* 0x000048081e0e7981 */ /* 0x000f28000c1e1b00 */
[----:B------:R0:W4:Y:S02]  /*23c0*/  LDG.E.64 R16, desc[UR8][R22.64] ;  /* 0x0000000816107981 */ /* 0x000124000c1e1b00 */
[----:B0-----:R-:W-:-:S05]  /*23d0*/  IMAD.WIDE R22, R10, 0x8, R22 ;  /* 0x000000080a167825 */ /* 0x001fca00078e0216 */
[----:B------:R0:W2:Y:S02]  /*23e0*/  LDG.E.64 R20, desc[UR8][R22.64] ;  /* 0x0000000816147981 */ /* 0x0000a4000c1e1b00 */
[----:B0-----:R-:W-:Y:S01]  /*23f0*/  IMAD.WIDE R22, R10, 0x8, R22 ;  /* 0x000000080a167825 */ /* 0x001fe200078e0216 */
[----:B-----5:R-:W-:-:S03]  /*2400*/  DFMA R24, R26, R24, R28 ;  /* 0x000000181a18722b */ /* 0x020fc6000000001c */
[----:B------:R-:W-:-:S05]  /*2410*/  IMAD.WIDE R28, R10, 0x8, R22 ;  /* 0x000000080a1c7825 */ /* 0x000fca00078e0216 */
[----:B---3--:R-:W-:Y:S01]  /*2420*/  DFMA R24, R12, R8, R24 ;  /* 0x000000080c18722b */ /* 0x008fe20000000018 */
[----:B------:R-:W3:Y:S04]  /*2430*/  LDG.E.64 R8, desc[UR8][R30.64+0x58] ;  /* 0x000058081e087981 */ /* 0x000ee8000c1e1b00 */
[----:B------:R4:W3:Y:S03]  /*2440*/  LDG.E.64 R12, desc[UR8][R22.64] ;  /* 0x00000008160c7981 */ /* 0x0008e6000c1e1b00 */
[----:B----4-:R-:W-:Y:S01]  /*2450*/  DFMA R22, R16, R14, R24 ;  /* 0x0000000e1016722b */ /* 0x010fe20000000018 */
[----:B------:R-:W4:Y:S04]  /*2460*/  LDG.E.64 R14, desc[UR8][R30.64+0x60] ;  /* 0x000060081e0e7981 */ /* 0x000f28000c1e1b00 */
[----:B------:R0:W4:Y:S04]  /*2470*/  LDG.E.64 R16, desc[UR8][R28.64] ;  /* 0x000000081c107981 */ /* 0x000128000c1e1b00 */
[----:B------:R-:W5:Y:S01]  /*2480*/  LDG.E.64 R24, desc[UR8][R30.64+0x70] ;  /* 0x000070081e187981 */ /* 0x000f62000c1e1b00 */
[----:B0-----:R-:W-:Y:S01]  /*2490*/  IMAD.WIDE R28, R10, 0x8, R28 ;  /* 0x000000080a1c7825 */ /* 0x001fe200078e021c */
[----:B--2---:R-:W-:-:S02]  /*24a0*/  DFMA R18, R20, R18, R22 ;  /* 0x000000121412722b */ /* 0x004fc40000000016 */
[----:B------:R-:W2:Y:S04]  /*24b0*/  LDG.E.64 R20, desc[UR8][R30.64+0x68] ;  /* 0x000068081e147981 */ /* 0x000ea8000c1e1b00 */
[----:B------:R0:W2:Y:S04]  /*24c0*/  LDG.E.64 R22, desc[UR8][R28.64] ;  /* 0x000000081c167981 */ /* 0x0000a8000c1e1b00 */
[----:B------:R-:W5:Y:S01]  /*24d0*/  LDG.E.64 R30, desc[UR8][R30.64+0x78] ;  /* 0x000078081e1e7981 */ /* 0x000f62000c1e1b00 */
[----:B0-----:R-:W-:-:S05]  /*24e0*/  IMAD.WIDE R28, R10, 0x8, R28 ;  /* 0x000000080a1c7825 */ /* 0x001fca00078e021c */
[----:B------:R0:W5:Y:S02]  /*24f0*/  LDG.E.64 R26, desc[UR8][R28.64] ;  /* 0x000000081c1a7981 */ /* 0x000164000c1e1b00 */
[----:B0-----:R-:W-:-:S06]  /*2500*/  IMAD.WIDE R28, R10, 0x8, R28 ;  /* 0x000000080a1c7825 */ /* 0x001fcc00078e021c */
[----:B------:R-:W5:Y:S01]  /*2510*/  LDG.E.64 R28, desc[UR8][R28.64] ;  /* 0x000000081c1c7981 */ /* 0x000f62000c1e1b00 */
[----:B------:R-:W-:-:S04]  /*2520*/  IADD3 R32, PT, PT, R32, 0x8, RZ ;  /* 0x0000000820207810 */ /* 0x000fc80007ffe0ff */
[----:B------:R-:W-:Y:S02]  /*2530*/  ISETP.NE.AND P0, PT, R32, RZ, PT ;  /* 0x000000ff2000720c */ /* 0x000fe40003f05270 */
[----:B------:R-:W-:Y:S02]  /*2540*/  IADD3 R6, PT, PT, R6, 0x10, RZ ;  /* 0x0000001006067810 */ /* 0x000fe40007ffe0ff */
[----:B------:R-:W-:Y:S02]  /*2550*/  LEA R0, R10, R0, 0x4 ;  /* 0x000000000a007211 */ /* 0x000fe400078e20ff */
[----:B------:R-:W-:Y:S01]  /*2560*/  IADD3 R33, PT, PT, R33, 0x10, RZ ;  /* 0x0000001021217810 */ /* 0x000fe20007ffe0ff */
[----:B---3--:R-:W-:-:S08]  /*2570*/  DFMA R8, R12, R8, R18 ;  /* 0x000000080c08722b */ /* 0x008fd00000000012 */
[----:B----4-:R-:W-:-:S08]  /*2580*/  DFMA R8, R16, R14, R8 ;  /* 0x0000000e1008722b */ /* 0x010fd00000000008 */
[----:B--2---:R-:W-:-:S08]  /*2590*/  DFMA R8, R22, R20, R8 ;  /* 0x000000141608722b */ /* 0x004fd00000000008 */
[----:B-----5:R-:W-:-:S08]  /*25a0*/  DFMA R8, R26, R24, R8 ;  /* 0x000000181a08722b */ /* 0x020fd00000000008 */
[----:B------:R-:W-:Y:S01]  /*25b0*/  DFMA R16, R28, R30, R8 ;  /* 0x0000001e1c10722b */ /* 0x000fe20000000008 */
[----:B------:R-:W-:Y:S10]  /*25c0*/  @P0 BRA `(.L_x_20) ;  /* 0xfffffff800dc0947 */ /* 0x000ff4000383ffff */
.L_x_19:
[----:B------:R-:W-:Y:S05]  /*25d0*/  @!P1 BRA `(.L_x_18) ;  /* 0x0000000400449947 */ /* 0x000fea0003800000 */
[----:B------:R-:W-:Y:S02]  /*25e0*/  ISETP.GE.U32.AND P0, PT, R7, 0x4, PT ;  /* 0x000000040700780c */ /* 0x000fe40003f06070 */
[----:B------:R-:W-:-:S11]  /*25f0*/  LOP3.LUT P1, R5, R5, 0x3, RZ, 0xc0, !PT ;  /* 0x0000000305057812 */ /* 0x000fd6000782c0ff */
[----:B------:R-:W-:Y:S05]  /*2600*/  @!P0 BRA `(.L_x_21) ;  /* 0x0000000000988947 */ /* 0x000fea0003800000 */
[----:B------:R-:W0:Y:S01]  /*2610*/  LDC.64 R8, c[0x0][0x380] ;  /* 0x0000e000ff087b82 */ /* 0x000e220000000a00 */
[----:B------:R-:W-:Y:S02]  /*2620*/  IMAD R31, R6, R10, R3 ;  /* 0x0000000a061f7224 */ /* 0x000fe400078e0203 */
[----:B------:R-:W-:-:S05]  /*2630*/  IMAD R7, R2, UR4, R6 ;  /* 0x0000000402077c24 */ /* 0x000fca000f8e0206 */
[----:B------:R-:W1:Y:S01]  /*2640*/  LDC.64 R20, c[0x0][0x388] ;  /* 0x0000e200ff147b82 */ /* 0x000e620000000a00 */
[----:B0-----:R-:W-:-:S05]  /*2650*/  IMAD.WIDE R30, R31, 0x8, R8 ;  /* 0x000000081f1e7825 */ /* 0x001fca00078e0208 */
[----:B------:R-:W2:Y:S01]  /*2660*/  LDG.E.64 R26, desc[UR8][R30.64] ;  /* 0x000000081e1a7981 */ /* 0x000ea2000c1e1b00 */
[----:B-1----:R-:W-:-:S05]  /*2670*/  IMAD.WIDE R20, R7, 0x8, R20 ;  /* 0x0000000807147825 */ /* 0x002fca00078e0214 */
[----:B------:R-:W2:Y:S01]  /*2680*/  LDG.E.64 R28, desc[UR8][R20.64] ;  /* 0x00000008141c7981 */ /* 0x000ea2000c1e1b00 */
[----:B------:R-:W-:-:S03]  /*2690*/  IMAD.WIDE R34, R10, 0x8, R30 ;  /* 0x000000080a227825 */ /* 0x000fc600078e021e */
[----:B------:R-:W3:Y:S04]  /*26a0*/  LDG.E.64 R22, desc[UR8][R20.64+0x8] ;  /* 0x0000080814167981 */ /* 0x000ee8000c1e1b00 */
[----:B------:R0:W3:Y:S04]  /*26b0*/  LDG.E.64 R24, desc[UR8][R34.64] ;  /* 0x0000000822187981 */ /* 0x0000e8000c1e1b00 */
[----:B------:R-:W4:Y:S04]  /*26c0*/  LDG.E.64 R18, desc[UR8][R20.64+0x10] ;  /* 0x0000100814127981 */ /* 0x000f28000c1e1b00 */
[----:B------:R-:W5:Y:S01]  /*26d0*/  LDG.E.64 R12, desc[UR8][R20.64+0x18] ;  /* 0x00001808140c7981 */ /* 0x000f62000c1e1b00 */
[----:B0-----:R-:W-:-:S05]  /*26e0*/  IMAD.WIDE R34, R10, 0x8, R34 ;  /* 0x000000080a227825 */ /* 0x001fca00078e0222 */
[----:B------:R-:W4:Y:S01]  /*26f0*/  LDG.E.64 R14, desc[UR8][R34.64] ;  /* 0x00000008220e7981 */ /* 0x000f22000c1e1b00 */
[----:B------:R-:W-:-:S05]  /*2700*/  IMAD.WIDE R32, R10, 0x8, R34 ;  /* 0x000000080a207825 */ /* 0x000fca00078e0222 */
[----:B------:R-:W5:Y:S01]  /*2710*/  LDG.E.64 R8, desc[UR8][R32.64] ;  /* 0x0000000820087981 */ /* 0x000f62000c1e1b00 */
[----:B------:R-:W-:-:S05]  /*2720*/  IMAD.WIDE R36, R10, 0x8, R32 ;  /* 0x000000080a247825 */ /* 0x000fca00078e0220 */
[----:B------:R0:W5:Y:S04]  /*2730*/  LDG.E.64 R30, desc[UR8][R36.64] ;  /* 0x00000008241e7981 */ /* 0x000168000c1e1b00 */
[----:B------:R-:W5:Y:S01]  /*2740*/  LDG.E.64 R32, desc[UR8][R20.64+0x20] ;  /* 0x0000200814207981 */ /* 0x000f62000c1e1b00 */
[----:B0-----:R-:W-:-:S04]  /*2750*/  IMAD.WIDE R36, R10, 0x8, R36 ;  /* 0x000000080a247825 */ /* 0x001fc800078e0224 */
[C---:B------:R-:W-:Y:S01]  /*2760*/  IMAD.WIDE R34, R10.reuse, 0x8, R36 ;  /* 0x000000080a227825 */ /* 0x040fe200078e0224 */
[----:B--2---:R-:W-:Y:S01]  /*2770*/  DFMA R16, R26, R28, R16 ;  /* 0x0000001c1a10722b */ /* 0x004fe20000000010 */
[----:B------:R-:W2:Y:S04]  /*2780*/  LDG.E.64 R28, desc[UR8][R20.64+0x28] ;  /* 0x00002808141c7981 */ /* 0x000ea8000c1e1b00 */
[----:B------:R-:W2:Y:S03]  /*2790*/  LDG.E.64 R26, desc[UR8][R36.64] ;  /* 0x00000008241a7981 */ /* 0x000ea6000c1e1b00 */
[----:B---3--:R-:W-:Y:S01]  /*27a0*/  DFMA R16, R24, R22, R16 ;  /* 0x000000161810722b */ /* 0x008fe20000000010 */
[----:B------:R-:W3:Y:S04]  /*27b0*/  LDG.E.64 R24, desc[UR8][R20.64+0x30] ;  /* 0x0000300814187981 */ /* 0x000ee8000c1e1b00 */
[----:B------:R0:W3:Y:S04]  /*27c0*/  LDG.E.64 R22, desc[UR8][R34.64] ;  /* 0x0000000822167981 */ /* 0x0000e8000c1e1b00 */
[----:B------:R-:W3:Y:S01]  /*27d0*/  LDG.E.64 R20, desc[UR8][R20.64+0x38] ;  /* 0x0000380814147981 */ /* 0x000ee2000c1e1b00 */
[----:B0-----:R-:W-:-:S06]  /*27e0*/  IMAD.WIDE R34, R10, 0x8, R34 ;  /* 0x000000080a227825 */ /* 0x001fcc00078e0222 */
[----:B------:R-:W3:Y:S01]  /*27f0*/  LDG.E.64 R34, desc[UR8][R34.64] ;  /* 0x0000000822227981 */ /* 0x000ee2000c1e1b00 */
[----:B----4-:R-:W-:-:S08]  /*2800*/  DFMA R14, R14, R18, R16 ;  /* 0x000000120e0e722b */ /* 0x010fd00000000010 */
[----:B-----5:R-:W-:-:S08]  /*2810*/  DFMA R8, R8, R12, R14 ;  /* 0x0000000c0808722b */ /* 0x020fd0000000000e */
[----:B------:R-:W-:Y:S01]  /*2820*/  DFMA R8, R30, R32, R8 ;  /* 0x000000201e08722b */ /* 0x000fe20000000008 */
[----:B------:R-:W-:-:S07]  /*2830*/  IADD3 R6, PT, PT, R6, 0x8, RZ ;  /* 0x0000000806067810 */ /* 0x000fce0007ffe0ff */
[----:B--2---:R-:W-:-:S08]  /*2840*/  DFMA R8, R26, R28, R8 ;  /* 0x0000001c1a08722b */ /* 0x004fd00000000008 */
[----:B---3--:R-:W-:-:S08]  /*2850*/  DFMA R8, R22, R24, R8 ;  /* 0x000000181608722b */ /* 0x008fd00000000008 */
[----:B------:R-:W-:-:S11]  /*2860*/  DFMA R16, R34, R20, R8 ;  /* 0x000000142210722b */ /* 0x000fd60000000008 */
.L_x_21:
[----:B------:R-:W-:Y:S05]  /*2870*/  @!P1 BRA `(.L_x_18) ;  /* 0x00000000009c9947 */ /* 0x000fea0003800000 */
[----:B------:R-:W-:Y:S02]  /*2880*/  ISETP.NE.AND P1, PT, R5, 0x1, PT ;  /* 0x000000010500780c */ /* 0x000fe40003f25270 */
[----:B------:R-:W-:-:S11]  /*2890*/  LOP3.LUT P0, RZ, R4, 0x2, RZ, 0xc0, !PT ;  /* 0x0000000204ff7812 */ /* 0x000fd6000780c0ff */
[----:B------:R-:W-:Y:S05]  /*28a0*/  @!P1 BRA `(.L_x_22) ;  /* 0x0000000000589947 */ /* 0x000fea0003800000 */
[----:B------:R-:W0:Y:S01]  /*28b0*/  LDC.64 R4, c[0x0][0x380] ;  /* 0x0000e000ff047b82 */ /* 0x000e220000000a00 */
[----:B------:R-:W-:Y:S02]  /*28c0*/  IMAD R7, R6, R10, R3 ;  /* 0x0000000a06077224 */ /* 0x000fe400078e0203 */
[----:B------:R-:W-:-:S05]  /*28d0*/  IMAD R13, R2, UR4, R6 ;  /* 0x00000004020d7c24 */ /* 0x000fca000f8e0206 */
[----:B------:R-:W1:Y:S01]  /*28e0*/  LDC.64 R8, c[0x0][0x388] ;  /* 0x0000e200ff087b82 */ /* 0x000e620000000a00 */
[----:B0-----:R-:W-:-:S04]  /*28f0*/  IMAD.WIDE R4, R7, 0x8, R4 ;  /* 0x0000000807047825 */ /* 0x001fc800078e0204 */
[----:B-1----:R-:W-:Y:S02]  /*2900*/  IMAD.WIDE R12, R13, 0x8, R8 ;  /* 0x000000080d0c7825 */ /* 0x002fe400078e0208 */
[----:B------:R-:W2:Y:S04]  /*2910*/  LDG.E.64 R8, desc[UR8][R4.64] ;  /* 0x0000000804087981 */ /* 0x000ea8000c1e1b00 */
[----:B------:R-:W2:Y:S01]  /*2920*/  LDG.E.64 R14, desc[UR8][R12.64] ;  /* 0x000000080c0e7981 */ /* 0x000ea2000c1e1b00 */
[----:B------:R-:W-:-:S03]  /*2930*/  IMAD.WIDE R18, R10, 0x8, R4 ;  /* 0x000000080a127825 */ /* 0x000fc600078e0204 */
[----:B------:R-:W3:Y:S04]  /*2940*/  LDG.E.64 R22, desc[UR8][R12.64+0x8] ;  /* 0x000008080c167981 */ /* 0x000ee8000c1e1b00 */
[----:B------:R-:W3:Y:S01]  /*2950*/  LDG.E.64 R20, desc[UR8][R18.64] ;  /* 0x0000000812147981 */ /* 0x000ee2000c1e1b00 */
[----:B------:R-:W-:-:S03]  /*2960*/  IMAD.WIDE R24, R10, 0x8, R18 ;  /* 0x000000080a187825 */ /* 0x000fc600078e0212 */
[----:B------:R-:W4:Y:S04]  /*2970*/  LDG.E.64 R28, desc[UR8][R12.64+0x10] ;  /* 0x000010080c1c7981 */ /* 0x000f28000c1e1b00 */
[----:B------:R-:W4:Y:S01]  /*2980*/  LDG.E.64 R26, desc[UR8][R24.64] ;  /* 0x00000008181a7981 */ /* 0x000f22000c1e1b00 */
[----:B------:R-:W-:-:S03]  /*2990*/  IMAD.WIDE R30, R10, 0x8, R24 ;  /* 0x000000080a1e7825 */ /* 0x000fc600078e0218 */
[----:B------:R-:W5:Y:S04]  /*29a0*/  LDG.E.64 R32, desc[UR8][R12.64+0x18] ;  /* 0x000018080c207981 */ /* 0x000f68000c1e1b00 */
[----:B------:R-:W5:Y:S01]  /*29b0*/  LDG.E.64 R30, desc[UR8][R30.64] ;  /* 0x000000081e1e7981 */ /* 0x000f62000c1e1b00 */
[----:B------:R-:W-:Y:S01]  /*29c0*/  IADD3 R6, PT, PT, R6, 0x4, RZ ;  /* 0x0000000406067810 */ /* 0x000fe20007ffe0ff */
[----:B--2---:R-:W-:-:S08]  /*29d0*/  DFMA R8, R8, R14, R16 ;  /* 0x0000000e0808722b */ /* 0x004fd00000000010 */
[----:B---3--:R-:W-:-:S08]  /*29e0*/  DFMA R8, R20, R22, R8 ;  /* 0x000000161408722b */ /* 0x008fd00000000008 */
[----:B----4-:R-:W-:-:S08]  /*29f0*/  DFMA R8, R26, R28, R8 ;  /* 0x0000001c1a08722b */ /* 0x010fd00000000008 */
[----:B-----5:R-:W-:-:S11]  /*2a00*/  DFMA R16, R30, R32, R8 ;  /* 0x000000201e10722b */ /* 0x020fd60000000008 */
.L_x_22:
[----:B------:R-:W-:Y:S05]  /*2a10*/  @P0 BRA `(.L_x_18) ;  /* 0x0000000000340947 */ /* 0x000fea0003800000 */
        /* <DEDUP_REMOVED lines=11> */
[----:B--2---:R-:W-:-:S08]  /*2ad0*/  DFMA R6, R6, R12, R16 ;  /* 0x0000000c0606722b */ /* 0x004fd00000000010 */
[----:B---3--:R-:W-:-:S11]  /*2ae0*/  DFMA R16, R14, R18, R6 ;  /* 0x000000120e10722b */ /* 0x008fd60000000006 */
.L_x_18:
[----:B------:R-:W0:Y:S01]  /*2af0*/  LDC.64 R4, c[0x0][0x390] ;  /* 0x0000e400ff047b82 */ /* 0x000e220000000a00 */
[----:B------:R-:W-:-:S04]  /*2b00*/  IMAD R3, R3, R11, UR4 ;  /* 0x0000000403037e24 */ /* 0x000fc8000f8e020b */
[----:B0-----:R-:W-:-:S05]  /*2b10*/  IMAD.WIDE R4, R3, 0x8, R4 ;  /* 0x0000000803047825 */ /* 0x001fca00078e0204 */
[----:B------:R-:W-:Y:S01]  /*2b20*/  STG.E.64 desc[UR8][R4.64], R16 ;  /* 0x0000001004007986 */ /* 0x000fe2000c101b08 */
[----:B------:R-:W-:Y:S05]  /*2b30*/  EXIT ;  /* 0x000000000000794d */ /* 0x000fea0003800000 */
.L_x_23:
[----:B------:R-:W-:-:S00]  /*2b40*/  BRA `(.L_x_23) ;  /* 0xfffffffc00fc7947 */ /* 0x000fc0000383ffff */
[----:B------:R-:W-:-:S00]  /*2b50*/  NOP ;  /* 0x0000000000007918 */ /* 0x000fc00000000000 */
        /* <DEDUP_REMOVED lines=10> */
.L_x_24:


//--------------------- .nv.shared.reserved.0     --------------------------
	.section	.nv.shared.reserved.0,"aw",@nobits
	.weak		__nv_reservedSMEM_offset_0_alias
	.size		__nv_reservedSMEM_offset_0_alias, 0, 64
	.other		__nv_reservedSMEM_offset_0_alias,@"STO_CUDA_RESERVED_SHARED STV_DEFAULT"
__nv_reservedSMEM_offset_0_alias:
	.zero		0
	.zero		64


//--------------------- .nv.constant0._Z4atbtPKdS0_Pdiii --------------------------
	.section	.nv.constant0._Z4atbtPKdS0_Pdiii,"a",@progbits
	.sectionflags	@""
	.align	4
.nv.constant0._Z4atbtPKdS0_Pdiii:
	.zero		932


//--------------------- SYMBOLS --------------------------

	.type		.nv.reservedSmem.offset0,@object
	.size		.nv.reservedSmem.offset0,0x4
